def attn_fwd(
    Q,
    K,
    V,
    Out,
    Lse,
    sm_scale,
    stride_qz,
    stride_qh,
    stride_qm,
    stride_qk,
    stride_kz,
    stride_kh,
    stride_kn,
    stride_kk,
    stride_vz,
    stride_vh,
    stride_vn,
    stride_vk,
    stride_oz,
    stride_oh,
    stride_om,
    stride_ok,
    seqlen_q,
    seqlen_k,
    BLOCK_M: tl.constexpr,
    BLOCK_N: tl.constexpr,
    HEAD_DIM: tl.constexpr,
    CAUSAL: tl.constexpr,
):
    start_m = tl.program_id(0)
    off_hz = tl.program_id(1)
    q_off = off_hz * stride_qh
    k_off = off_hz * stride_kh
    v_off = off_hz * stride_vh
    offs_m = start_m * BLOCK_M + tl.arange(0, BLOCK_M)
    offs_d = tl.arange(0, HEAD_DIM)
    offs_n = tl.arange(0, BLOCK_N)
    q_ptrs = Q + q_off + offs_m[:, None] * stride_qm + offs_d[None, :] * stride_qk
    k_ptrs = K + k_off + offs_d[:, None] * stride_kk + offs_n[None, :] * stride_kn
    v_ptrs = V + v_off + offs_n[:, None] * stride_vn + offs_d[None, :] * stride_vk
    m_i = tl.full([BLOCK_M], float("-inf"), dtype=tl.float32)
    l_i = tl.zeros([BLOCK_M], dtype=tl.float32) + 1.0
    acc = tl.zeros([BLOCK_M, HEAD_DIM], dtype=tl.float32)
    q = tl.load(q_ptrs)
    acc, l_i, m_i = _attn_fwd_inner(
        acc,
        l_i,
        m_i,
        q,
        k_ptrs,
        v_ptrs,
        sm_scale,
        stride_kn,
        stride_vn,
        start_m,
        seqlen_k,
        BLOCK_M,
        BLOCK_N,
        HEAD_DIM,
        CAUSAL,
    )
    acc = acc / l_i[:, None]
    lse = m_i + tl.math.log2(l_i) / 1.4426950408889634
    o_ptrs = (
        Out
        + off_hz * stride_oh
        + offs_m[:, None] * stride_om
        + offs_d[None, :] * stride_ok
    )
    tl.store(o_ptrs, acc.to(Out.dtype.element_ty))
    tl.store(Lse + off_hz * seqlen_q + offs_m, lse)

# config = {"BLOCK_M": 32, "BLOCK_N": 128, "HEAD_DIM": 256, "arch": "sm_90", "causal": true, "dtype": "fp16", "num_stages": 2, "num_warps": 8}
# arch = sm_90


// ===== COMPILED SASS (sm_90a) =====

	.target	sm_90a

	.elftype	@"ET_EXEC"


//--------------------- .note.nv.tkinfo           --------------------------
	.section	.note.nv.tkinfo,"",@"SHT_NOTE"
	.sectionflags	@"SHF_NOTE_NV_TKINFO"
	.tkinfo
        /*0018*/ 	.word	0x00000002
        /*0030*/ 	.string	""
        /*0030*/ 	.string	"ptxas"
        /*0030*/ 	.string	"Cuda compilation tools, release 13.0, V13.0.88"
        /*0030*/ 	.string	"Build cuda_13.0.r13.0/compiler.36424714_0"
        /*0030*/ 	.string	"-v  -suppress-debug-info  -lineinfo  -arch sm_90a "



//--------------------- .note.nv.cuinfo           --------------------------
	.section	.note.nv.cuinfo,"",@"SHT_NOTE"
	.sectionflags	@"SHF_NOTE_NV_CUINFO"
        /*0018*/ 	.short	0x0002
        /*001a*/ 	.short	0x005a
        /*001c*/ 	.short	0x0082
	.zero		2


//--------------------- .nv.info                  --------------------------
	.section	.nv.info,"",@"SHT_CUDA_INFO"
	.align	4


	//----- nvinfo : EIATTR_REGCOUNT
	.align		4
        /*0000*/ 	.byte	0x04, 0x2f
        /*0002*/ 	.short	(.L_2 - .L_1)
	.align		4
.L_1:
        /*0004*/ 	.word	index@(attn_fwd)
        /*0008*/ 	.word	0x000000ff


	//----- nvinfo : EIATTR_FRAME_SIZE
	.align		4
.L_2:
        /*000c*/ 	.byte	0x04, 0x11
        /*000e*/ 	.short	(.L_4 - .L_3)
	.align		4
.L_3:
        /*0010*/ 	.word	index@(attn_fwd)
        /*0014*/ 	.word	0x00000758


	//----- nvinfo : EIATTR_MIN_STACK_SIZE
	.align		4
.L_4:
        /*0018*/ 	.byte	0x04, 0x12
        /*001a*/ 	.short	(.L_6 - .L_5)
	.align		4
.L_5:
        /*001c*/ 	.word	index@(attn_fwd)
        /*0020*/ 	.word	0x00000758
.L_6:


//--------------------- .nv.compat                --------------------------
	.section	.nv.compat,"",@"SHT_CUDA_COMPAT_INFO"
	.align	4
        /*0000*/ 	.byte	0x02, 0x09, 0x01, 0x00, 0x02, 0x02, 0x01, 0x00, 0x02, 0x05, 0x05, 0x00, 0x03, 0x07, 0x01, 0x01
        /*0010*/ 	.byte	0x02, 0x03, 0x00, 0x00, 0x02, 0x06, 0x01, 0x00, 0x04, 0x0b, 0x08, 0x00, 0x00, 0x00, 0x00, 0x00
        /*0020*/ 	.byte	0x00, 0x00, 0x00, 0x00


//--------------------- .nv.info.attn_fwd         --------------------------
	.section	.nv.info.attn_fwd,"",@"SHT_CUDA_INFO"
	.sectionflags	@""
	.align	4


	//----- nvinfo : EIATTR_CUDA_API_VERSION
	.align		4
        /*0000*/ 	.byte	0x04, 0x37
        /*0002*/ 	.short	(.L_8 - .L_7)
.L_7:
        /*0004*/ 	.word	0x00000082


	//----- nvinfo : EIATTR_KPARAM_INFO
	.align		4
.L_8:
        /*0008*/ 	.byte	0x04, 0x17
        /*000a*/ 	.short	(.L_10 - .L_9)
.L_9:
        /*000c*/ 	.word	0x00000000
        /*0010*/ 	.short	0x0019
        /*0012*/ 	.short	0x0080
        /*0014*/ 	.byte	0x00, 0xf4, 0x21, 0x00


	//----- nvinfo : EIATTR_KPARAM_INFO
	.align		4
.L_10:
        /*0018*/ 	.byte	0x04, 0x17
        /*001a*/ 	.short	(.L_12 - .L_11)
.L_11:
        /*001c*/ 	.word	0x00000000
        /*0020*/ 	.short	0x0018
        /*0022*/ 	.short	0x0078
        /*0024*/ 	.byte	0x00, 0xf4, 0x21, 0x00


	//----- nvinfo : EIATTR_KPARAM_INFO
	.align		4
.L_12:
        /*0028*/ 	.byte	0x04, 0x17
        /*002a*/ 	.short	(.L_14 - .L_13)
.L_13:
        /*002c*/ 	.word	0x00000000
        /*0030*/ 	.short	0x0017
        /*0032*/ 	.short	0x0070
        /*0034*/ 	.byte	0x00, 0xf0, 0x11, 0x00


	//----- nvinfo : EIATTR_KPARAM_INFO
	.align		4
.L_14:
        /*0038*/ 	.byte	0x04, 0x17
        /*003a*/ 	.short	(.L_16 - .L_15)
.L_15:
        /*003c*/ 	.word	0x00000000
        /*0040*/ 	.short	0x0016
        /*0042*/ 	.short	0x006c
        /*0044*/ 	.byte	0x00, 0xf0, 0x11, 0x00


	//----- nvinfo : EIATTR_KPARAM_INFO
	.align		4
.L_16:
        /*0048*/ 	.byte	0x04, 0x17
        /*004a*/ 	.short	(.L_18 - .L_17)
.L_17:
        /*004c*/ 	.word	0x00000000
        /*0050*/ 	.short	0x0015
        /*0052*/ 	.short	0x0068
        /*0054*/ 	.byte	0x00, 0xf0, 0x11, 0x00


	//----- nvinfo : EIATTR_KPARAM_INFO
	.align		4
.L_18:
        /*0058*/ 	.byte	0x04, 0x17
        /*005a*/ 	.short	(.L_20 - .L_19)
.L_19:
        /*005c*/ 	.word	0x00000000
        /*0060*/ 	.short	0x0014
        /*0062*/ 	.short	0x0064
        /*0064*/ 	.byte	0x00, 0xf0, 0x11, 0x00


	//----- nvinfo : EIATTR_KPARAM_INFO
	.align		4
.L_20:
        /*0068*/ 	.byte	0x04, 0x17
        /*006a*/ 	.short	(.L_22 - .L_21)
.L_21:
        /*006c*/ 	.word	0x00000000
        /*0070*/ 	.short	0x0013
        /*0072*/ 	.short	0x0060
        /*0074*/ 	.byte	0x00, 0xf0, 0x11, 0x00


	//----- nvinfo : EIATTR_KPARAM_INFO
	.align		4
.L_22:
        /*0078*/ 	.byte	0x04, 0x17
        /*007a*/ 	.short	(.L_24 - .L_23)
.L_23:
        /*007c*/ 	.word	0x00000000
        /*0080*/ 	.short	0x0012
        /*0082*/ 	.short	0x005c
        /*0084*/ 	.byte	0x00, 0xf0, 0x11, 0x00


	//----- nvinfo : EIATTR_KPARAM_INFO
	.align		4
.L_24:
        /*0088*/ 	.byte	0x04, 0x17
        /*008a*/ 	.short	(.L_26 - .L_25)
.L_25:
        /*008c*/ 	.word	0x00000000
        /*0090*/ 	.short	0x0011
        /*0092*/ 	.short	0x0058
        /*0094*/ 	.byte	0x00, 0xf0, 0x11, 0x00


	//----- nvinfo : EIATTR_KPARAM_INFO
	.align		4
.L_26:
        /*0098*/ 	.byte	0x04, 0x17
        /*009a*/ 	.short	(.L_28 - .L_27)
.L_27:
        /*009c*/ 	.word	0x00000000
        /*00a0*/ 	.short	0x0010
        /*00a2*/ 	.short	0x0054
        /*00a4*/ 	.byte	0x00, 0xf0, 0x11, 0x00


	//----- nvinfo : EIATTR_KPARAM_INFO
	.align		4
.L_28:
        /*00a8*/ 	.byte	0x04, 0x17
        /*00aa*/ 	.short	(.L_30 - .L_29)
.L_29:
        /*00ac*/ 	.word	0x00000000
        /*00b0*/ 	.short	0x000f
        /*00b2*/ 	.short	0x0050
        /*00b4*/ 	.byte	0x00, 0xf0, 0x11, 0x00


	//----- nvinfo : EIATTR_KPARAM_INFO
	.align		4
.L_30:
        /*00b8*/ 	.byte	0x04, 0x17
        /*00ba*/ 	.short	(.L_32 - .L_31)
.L_31:
        /*00bc*/ 	.word	0x00000000
        /*00c0*/ 	.short	0x000e
        /*00c2*/ 	.short	0x004c
        /*00c4*/ 	.byte	0x00, 0xf0, 0x11, 0x00


	//----- nvinfo : EIATTR_KPARAM_INFO
	.align		4
.L_32:
        /*00c8*/ 	.byte	0x04, 0x17
        /*00ca*/ 	.short	(.L_34 - .L_33)
.L_33:
        /*00cc*/ 	.word	0x00000000
        /*00d0*/ 	.short	0x000d
        /*00d2*/ 	.short	0x0048
        /*00d4*/ 	.byte	0x00, 0xf0, 0x11, 0x00


	//----- nvinfo : EIATTR_KPARAM_INFO
	.align		4
.L_34:
        /*00d8*/ 	.byte	0x04, 0x17
        /*00da*/ 	.short	(.L_36 - .L_35)
.L_35:
        /*00dc*/ 	.word	0x00000000
        /*00e0*/ 	.short	0x000c
        /*00e2*/ 	.short	0x0044
        /*00e4*/ 	.byte	0x00, 0xf0, 0x11, 0x00


	//----- nvinfo : EIATTR_KPARAM_INFO
	.align		4
.L_36:
        /*00e8*/ 	.byte	0x04, 0x17
        /*00ea*/ 	.short	(.L_38 - .L_37)
.L_37:
        /*00ec*/ 	.word	0x00000000
        /*00f0*/ 	.short	0x000b
        /*00f2*/ 	.short	0x0040
        /*00f4*/ 	.byte	0x00, 0xf0, 0x11, 0x00


	//----- nvinfo : EIATTR_KPARAM_INFO
	.align		4
.L_38:
        /*00f8*/ 	.byte	0x04, 0x17
        /*00fa*/ 	.short	(.L_40 - .L_39)
.L_39:
        /*00fc*/ 	.word	0x00000000
        /*0100*/ 	.short	0x000a
        /*0102*/ 	.short	0x003c
        /*0104*/ 	.byte	0x00, 0xf0, 0x11, 0x00


	//----- nvinfo : EIATTR_KPARAM_INFO
	.align		4
.L_40:
        /*0108*/ 	.byte	0x04, 0x17
        /*010a*/ 	.short	(.L_42 - .L_41)
.L_41:
        /*010c*/ 	.word	0x00000000
        /*0110*/ 	.short	0x0009
        /*0112*/ 	.short	0x0038
        /*0114*/ 	.byte	0x00, 0xf0, 0x11, 0x00


	//----- nvinfo : EIATTR_KPARAM_INFO
	.align		4
.L_42:
        /*0118*/ 	.byte	0x04, 0x17
        /*011a*/ 	.short	(.L_44 - .L_43)
.L_43:
        /*011c*/ 	.word	0x00000000
        /*0120*/ 	.short	0x0008
        /*0122*/ 	.short	0x0034
        /*0124*/ 	.byte	0x00, 0xf0, 0x11, 0x00


	//----- nvinfo : EIATTR_KPARAM_INFO
	.align		4
.L_44:
        /*0128*/ 	.byte	0x04, 0x17
        /*012a*/ 	.short	(.L_46 - .L_45)
.L_45:
        /*012c*/ 	.word	0x00000000
        /*0130*/ 	.short	0x0007
        /*0132*/ 	.short	0x0030
        /*0134*/ 	.byte	0x00, 0xf0, 0x11, 0x00


	//----- nvinfo : EIATTR_KPARAM_INFO
	.align		4
.L_46:
        /*0138*/ 	.byte	0x04, 0x17
        /*013a*/ 	.short	(.L_48 - .L_47)
.L_47:
        /*013c*/ 	.word	0x00000000
        /*0140*/ 	.short	0x0006
        /*0142*/ 	.short	0x002c
        /*0144*/ 	.byte	0x00, 0xf0, 0x11, 0x00


	//----- nvinfo : EIATTR_KPARAM_INFO
	.align		4
.L_48:
        /*0148*/ 	.byte	0x04, 0x17
        /*014a*/ 	.short	(.L_50 - .L_49)
.L_49:
        /*014c*/ 	.word	0x00000000
        /*0150*/ 	.short	0x0005
        /*0152*/ 	.short	0x0028
        /*0154*/ 	.byte	0x00, 0xf0, 0x11, 0x00


	//----- nvinfo : EIATTR_KPARAM_INFO
	.align		4
.L_50:
        /*0158*/ 	.byte	0x04, 0x17
        /*015a*/ 	.short	(.L_52 - .L_51)
.L_51:
        /*015c*/ 	.word	0x00000000
        /*0160*/ 	.short	0x0004
        /*0162*/ 	.short	0x0020
        /*0164*/ 	.byte	0x00, 0xf4, 0x21, 0x00


	//----- nvinfo : EIATTR_KPARAM_INFO
	.align		4
.L_52:
        /*0168*/ 	.byte	0x04, 0x17
        /*016a*/ 	.short	(.L_54 - .L_53)
.L_53:
        /*016c*/ 	.word	0x00000000
        /*0170*/ 	.short	0x0003
        /*0172*/ 	.short	0x0018
        /*0174*/ 	.byte	0x00, 0xf4, 0x21, 0x00


	//----- nvinfo : EIATTR_KPARAM_INFO
	.align		4
.L_54:
        /*0178*/ 	.byte	0x04, 0x17
        /*017a*/ 	.short	(.L_56 - .L_55)
.L_55:
        /*017c*/ 	.word	0x00000000
        /*0180*/ 	.short	0x0002
        /*0182*/ 	.short	0x0010
        /*0184*/ 	.byte	0x00, 0xf4, 0x21, 0x00


	//----- nvinfo : EIATTR_KPARAM_INFO
	.align		4
.L_56:
        /*0188*/ 	.byte	0x04, 0x17
        /*018a*/ 	.short	(.L_58 - .L_57)
.L_57:
        /*018c*/ 	.word	0x00000000
        /*0190*/ 	.short	0x0001
        /*0192*/ 	.short	0x0008
        /*0194*/ 	.byte	0x00, 0xf4, 0x21, 0x00


	//----- nvinfo : EIATTR_KPARAM_INFO
	.align		4
.L_58:
        /*0198*/ 	.byte	0x04, 0x17
        /*019a*/ 	.short	(.L_60 - .L_59)
.L_59:
        /*019c*/ 	.word	0x00000000
        /*01a0*/ 	.short	0x0000
        /*01a2*/ 	.short	0x0000
        /*01a4*/ 	.byte	0x00, 0xf4, 0x21, 0x00


	//----- nvinfo : EIATTR_SPARSE_MMA_MASK
	.align		4
.L_60:
        /*01a8*/ 	.byte	0x03, 0x50
        /*01aa*/ 	.short	0x0000


	//----- nvinfo : EIATTR_MAXREG_COUNT
	.align		4
        /*01ac*/ 	.byte	0x03, 0x1b
        /*01ae*/ 	.short	0x00ff


	//----- nvinfo : EIATTR_NUM_BARRIERS
	.align		4
        /*01b0*/ 	.byte	0x02, 0x4c
        /*01b2*/ 	.byte	0x01
	.zero		1


	//----- nvinfo : EIATTR_ANNOTATIONS
	.align		4
        /*01b4*/ 	.byte	0x04, 0x55
        /*01b6*/ 	.short	(.L_62 - .L_61)


	//   ....[0]....
.L_61:
        /*01b8*/ 	.word	0x00000001
        /*01bc*/ 	.byte	0x00, 0x12, 0x00, 0x00, 0x01, 0x00, 0x00, 0x00, 0x40, 0x14, 0x00, 0x00, 0x01, 0x00, 0x00, 0x00
        /* <DEDUP_REMOVED lines=233> */
        /*105c*/ 	.byte	0x70, 0xab, 0x00, 0x00, 0x01, 0x00, 0x00, 0x00, 0xa0, 0xab, 0x00, 0x00


	//----- nvinfo : EIATTR_MERCURY_ISA_VERSION
	.align		4
.L_62:
        /*1068*/ 	.byte	0x03, 0x5f
        /*106a*/ 	.short	0x0101


	//----- nvinfo : EIATTR_COOP_GROUP_MASK_REGIDS
	.align		4
        /*106c*/ 	.byte	0x04, 0x29
        /*106e*/ 	.short	(.L_64 - .L_63)


	//   ....[0]....
.L_63:
        /*1070*/ 	.word	0xffffffff


	//   ....[1]....
        /*1074*/ 	.word	0xffffffff


	//   ....[2]....
        /*1078*/ 	.word	0xffffffff


	//   ....[3]....
        /*107c*/ 	.word	0xffffffff


	//   ....[4]....
        /*1080*/ 	.word	0xffffffff


	//   ....[5]....
        /*1084*/ 	.word	0xffffffff


	//   ....[6]....
        /*1088*/ 	.word	0xffffffff


	//   ....[7]....
        /*108c*/ 	.word	0xffffffff


	//   ....[8]....
        /*1090*/ 	.word	0xffffffff


	//   ....[9]....
        /*1094*/ 	.word	0xffffffff


	//   ....[10]....
        /*1098*/ 	.word	0xffffffff


	//   ....[11]....
        /*109c*/ 	.word	0xffffffff


	//   ....[12]....
        /*10a0*/ 	.word	0xffffffff


	//   ....[13]....
        /*10a4*/ 	.word	0xffffffff


	//   ....[14]....
        /*10a8*/ 	.word	0xffffffff


	//   ....[15]....
        /*10ac*/ 	.word	0xffffffff


	//   ....[16]....
        /*10b0*/ 	.word	0xffffffff


	//   ....[17]....
        /*10b4*/ 	.word	0xffffffff


	//   ....[18]....
        /*10b8*/ 	.word	0xffffffff


	//   ....[19]....
        /*10bc*/ 	.word	0xffffffff


	//   ....[20]....
        /*10c0*/ 	.word	0xffffffff


	//   ....[21]....
        /*10c4*/ 	.word	0xffffffff


	//----- nvinfo : EIATTR_COOP_GROUP_INSTR_OFFSETS
	.align		4
.L_64:
        /*10c8*/ 	.byte	0x04, 0x28
        /*10ca*/ 	.short	(.L_66 - .L_65)


	//   ....[0]....
.L_65:
        /*10cc*/ 	.word	0x00008a10


	//   ....[1]....
        /*10d0*/ 	.word	0x00008a20


	//   ....[2]....
        /*10d4*/ 	.word	0x00008a30


	//   ....[3]....
        /*10d8*/ 	.word	0x00008a40


	//   ....[4]....
        /*10dc*/ 	.word	0x00008a90


	//   ....[5]....
        /*10e0*/ 	.word	0x00008aa0


	//   ....[6]....
        /*10e4*/ 	.word	0x00008ab0


	//   ....[7]....
        /*10e8*/ 	.word	0x00008ac0


	//   ....[8]....
        /*10ec*/ 	.word	0x00008c50


	//   ....[9]....
        /*10f0*/ 	.word	0x00008c70


	//   ....[10]....
        /*10f4*/ 	.word	0x00008c90


	//   ....[11]....
        /*10f8*/ 	.word	0x00008f50


	//   ....[12]....
        /*10fc*/ 	.word	0x00009050


	//   ....[13]....
        /*1100*/ 	.word	0x00009140


	//   ....[14]....
        /*1104*/ 	.word	0x000091b0


	//   ....[15]....
        /*1108*/ 	.word	0x00009230


	//   ....[16]....
        /*110c*/ 	.word	0x00009240


	//   ....[17]....
        /*1110*/ 	.word	0x00009270


	//   ....[18]....
        /*1114*/ 	.word	0x000092a0


	//   ....[19]....
        /*1118*/ 	.word	0x00009490


	//   ....[20]....
        /*111c*/ 	.word	0x00009510


	//   ....[21]....
        /*1120*/ 	.word	0x00009590


	//----- nvinfo : EIATTR_EXIT_INSTR_OFFSETS
	.align		4
.L_66:
        /*1124*/ 	.byte	0x04, 0x1c
        /*1126*/ 	.short	(.L_68 - .L_67)


	//   ....[0]....
.L_67:
        /*1128*/ 	.word	0x0000dcd0


	//   ....[1]....
        /*112c*/ 	.word	0x0000dd00


	//----- nvinfo : EIATTR_REQNTID
	.align		4
.L_68:
        /*1130*/ 	.byte	0x04, 0x10
        /*1132*/ 	.short	(.L_70 - .L_69)
.L_69:
        /*1134*/ 	.word	0x00000100
        /*1138*/ 	.word	0x00000001
        /*113c*/ 	.word	0x00000001


	//----- nvinfo : EIATTR_CRS_STACK_SIZE
	.align		4
.L_70:
        /*1140*/ 	.byte	0x04, 0x1e
        /*1142*/ 	.short	(.L_72 - .L_71)
.L_71:
        /*1144*/ 	.word	0x00000000


	//----- nvinfo : EIATTR_CBANK_PARAM_SIZE
	.align		4
.L_72:
        /*1148*/ 	.byte	0x03, 0x19
        /*114a*/ 	.short	0x0088


	//----- nvinfo : EIATTR_PARAM_CBANK
	.align		4
        /*114c*/ 	.byte	0x04, 0x0a
        /*114e*/ 	.short	(.L_74 - .L_73)
	.align		4
.L_73:
        /*1150*/ 	.word	index@(.nv.constant0.attn_fwd)
        /*1154*/ 	.short	0x0210
        /*1156*/ 	.short	0x0088


	//----- nvinfo : EIATTR_SW_WAR
	.align		4
.L_74:
        /*1158*/ 	.byte	0x04, 0x36
        /*115a*/ 	.short	(.L_76 - .L_75)
.L_75:
        /*115c*/ 	.word	0x00000008
.L_76:


//--------------------- .nv.callgraph             --------------------------
	.section	.nv.callgraph,"",@"SHT_CUDA_CALLGRAPH"
	.align	4
	.sectionentsize	8
	.align		4
        /*0000*/ 	.word	0x00000000
	.align		4
        /*0004*/ 	.word	0xffffffff
	.align		4
        /*0008*/ 	.word	0x00000000
	.align		4
        /*000c*/ 	.word	0xfffffffe
	.align		4
        /*0010*/ 	.word	0x00000000
	.align		4
        /*0014*/ 	.word	0xfffffffd
	.align		4
        /*0018*/ 	.word	0x00000000
	.align		4
        /*001c*/ 	.word	0xfffffffc


//--------------------- .nv.constant4             --------------------------
	.section	.nv.constant4,"a",@progbits
	.align	8
	.align		8
.nv.constant4:
        /*0000*/ 	.dword	_$_str


//--------------------- .text.attn_fwd            --------------------------
	.section	.text.attn_fwd,"ax",@progbits
	.align	128
        .global         attn_fwd
        .type           attn_fwd,@function
        .size           attn_fwd,(.L_x_11 - attn_fwd)
        .other          attn_fwd,@"STO_CUDA_ENTRY STV_DEFAULT"
attn_fwd:
.text.attn_fwd:
[----:B------:R-:W0:Y:S01]  /*0000*/  LDC R1, c[0x0][0x28] ;  /* 0x00000a00ff017b82 */ /* 0x000e220000000800 */
[----:B------:R-:W1:Y:S07]  /*0010*/  S2R R128, SR_CTAID.X ;  /* 0x0000000000807919 */ /* 0x000e6e0000002500 */
[----:B------:R-:W2:Y:S01]  /*0020*/  S2UR UR9, SR_CTAID.Y ;  /* 0x00000000000979c3 */ /* 0x000ea20000002600 */
[----:B------:R-:W-:Y:S01]  /*0030*/  ULDC.64 UR4, c[0x0][0x240] ;  /* 0x0000900000047ab9 */ /* 0x000fe20000000a00 */
[----:B------:R-:W-:Y:S01]  /*0040*/  ULDC.64 UR10, c[0x0][0x208] ;  /* 0x00008200000a7ab9 */ /* 0x000fe20000000a00 */
[----:B------:R-:W3:Y:S01]  /*0050*/  S2R R124, SR_TID.X ;  /* 0x00000000007c7919 */ /* 0x000ee20000002100 */
[----:B0-----:R-:W-:-:S04]  /*0060*/  VIADD R1, R1, 0xfffff8a8 ;  /* 0xfffff8a801017836 */ /* 0x001fc80000000000 */
[----:B------:R-:W0:Y:S08]  /*0070*/  LDC R41, c[0x0][0x248] ;  /* 0x00009200ff297b82 */ /* 0x000e300000000800 */
[----:B------:R-:W4:Y:S01]  /*0080*/  LDC.64 R44, c[0x0][0x210] ;  /* 0x00008400ff2c7b82 */ /* 0x000f220000000a00 */
[----:B--2---:R-:W-:-:S04]  /*0090*/  UIMAD UR4, UR9, UR4, URZ ;  /* 0x00000004090472a4 */ /* 0x004fc8000f8e023f */
[----:B------:R-:W-:Y:S01]  /*00a0*/  USHF.L.U32 UR6, UR4, 0x1, URZ ;  /* 0x0000000104067899 */ /* 0x000fe2000800063f */
[----:B-1----:R-:W-:Y:S01]  /*00b0*/  IMAD.SHL.U32 R128, R128, 0x20, RZ ;  /* 0x0000002080807824 */ /* 0x002fe200078e00ff */
[----:B---3--:R-:W-:-:S04]  /*00c0*/  SHF.R.U32.HI R2, RZ, 0x5, R124 ;  /* 0x00000005ff027819 */ /* 0x008fc8000001167c */
[----:B------:R-:W-:Y:S02]  /*00d0*/  LOP3.LUT R0, R128, 0x1f, R124, 0xf8, !PT ;  /* 0x0000001f80007812 */ /* 0x000fe400078ef87c */
[----:B------:R-:W-:-:S03]  /*00e0*/  SGXT.U32 R2, R2, 0x3 ;  /* 0x000000030202781a */ /* 0x000fc60000000000 */
[----:B------:R-:W-:Y:S01]  /*00f0*/  IMAD R0, R0, UR5, RZ ;  /* 0x0000000500007c24 */ /* 0x000fe2000f8e02ff */
[----:B------:R-:W-:Y:S01]  /*0100*/  UIMAD.WIDE UR4, UR4, 0x2, URZ ;  /* 0x00000002040478a5 */ /* 0x000fe2000f8e023f */
[----:B0-----:R-:W-:Y:S02]  /*0110*/  IMAD R5, R2, R41, RZ ;  /* 0x0000002902057224 */ /* 0x001fe400078e02ff */
[C---:B------:R-:W-:Y:S02]  /*0120*/  IMAD.SHL.U32 R3, R0.reuse, 0x2, RZ ;  /* 0x0000000200037824 */ /* 0x040fe400078e00ff */
[----:B------:R-:W-:-:S03]  /*0130*/  IMAD.HI R0, R0, 0x2, RZ ;  /* 0x0000000200007827 */ /* 0x000fc600078e02ff */
[----:B----4-:R-:W-:Y:S01]  /*0140*/  IADD3 R43, P0, P1, R3, UR6, R44 ;  /* 0x00000006032b7c10 */ /* 0x010fe2000f91e02c */
[----:B------:R-:W-:-:S03]  /*0150*/  IMAD R7, R41, 0x8, R5 ;  /* 0x0000000829077824 */ /* 0x000fc600078e0205 */
[----:B------:R-:W-:Y:S02]  /*0160*/  IADD3.X R45, R0, UR5, R45, P0, P1 ;  /* 0x00000005002d7c10 */ /* 0x000fe400087e242d */
[----:B------:R-:W-:Y:S02]  /*0170*/  LEA R2, P0, R5, R43, 0x1 ;  /* 0x0000002b05027211 */ /* 0x000fe400078008ff */
[----:B------:R-:W-:Y:S02]  /*0180*/  LEA R0, R41, R7, 0x3 ;  /* 0x0000000729007211 */ /* 0x000fe400078e18ff */
[----:B------:R-:W-:Y:S02]  /*0190*/  LEA R4, P1, R7, R43, 0x1 ;  /* 0x0000002b07047211 */ /* 0x000fe400078208ff */
[----:B------:R-:W-:Y:S01]  /*01a0*/  LEA.HI.X.SX32 R3, R5, R45, 0x1, P0 ;  /* 0x0000002d05037211 */ /* 0x000fe200000f0eff */
[----:B------:R-:W-:Y:S01]  /*01b0*/  IMAD R9, R41, 0x8, R0 ;  /* 0x0000000829097824 */ /* 0x000fe200078e0200 */
[----:B------:R-:W-:-:S02]  /*01c0*/  LEA R6, P0, R0, R43, 0x1 ;  /* 0x0000002b00067211 */ /* 0x000fc400078008ff */
[-C--:B------:R-:W-:Y:S01]  /*01d0*/  LEA.HI.X.SX32 R5, R7, R45.reuse, 0x1, P1 ;  /* 0x0000002d07057211 */ /* 0x080fe200008f0eff */
[----:B------:R0:W2:Y:S01]  /*01e0*/  LDG.E.U16 R15, desc[UR10][R2.64] ;  /* 0x0000000a020f7981 */ /* 0x0000a2000c1e1500 */
[----:B------:R-:W-:Y:S01]  /*01f0*/  LEA.HI.X.SX32 R7, R0, R45, 0x1, P0 ;  /* 0x0000002d00077211 */ /* 0x000fe200000f0eff */
[----:B------:R-:W-:Y:S01]  /*0200*/  IMAD R0, R41, 0x8, R9 ;  /* 0x0000000829007824 */ /* 0x000fe200078e0209 */
[----:B------:R-:W-:Y:S01]  /*0210*/  LEA R8, P0, R9, R43, 0x1 ;  /* 0x0000002b09087211 */ /* 0x000fe200078008ff */
[----:B------:R1:W3:Y:S02]  /*0220*/  LDG.E.U16 R16, desc[UR10][R4.64] ;  /* 0x0000000a04107981 */ /* 0x0002e4000c1e1500 */
[----:B------:R-:W-:Y:S01]  /*0230*/  IMAD R13, R41, 0x8, R0 ;  /* 0x00000008290d7824 */ /* 0x000fe200078e0200 */
[----:B------:R-:W-:Y:S01]  /*0240*/  LEA.HI.X.SX32 R9, R9, R45, 0x1, P0 ;  /* 0x0000002d09097211 */ /* 0x000fe200000f0eff */
[----:B------:R-:W4:Y:S01]  /*0250*/  LDG.E.U16 R17, desc[UR10][R6.64] ;  /* 0x0000000a06117981 */ /* 0x000f22000c1e1500 */
[----:B------:R-:W-:-:S03]  /*0260*/  LEA R10, P0, R0, R43, 0x1 ;  /* 0x0000002b000a7211 */ /* 0x000fc600078008ff */
[----:B------:R5:W4:Y:S01]  /*0270*/  LDG.E.U16 R18, desc[UR10][R8.64] ;  /* 0x0000000a08127981 */ /* 0x000b22000c1e1500 */
[----:B------:R-:W-:Y:S01]  /*0280*/  LEA.HI.X.SX32 R11, R0, R45, 0x1, P0 ;  /* 0x0000002d000b7211 */ /* 0x000fe200000f0eff */
[----:B------:R-:W-:Y:S01]  /*0290*/  IMAD R0, R41, 0x8, R13 ;  /* 0x0000000829007824 */ /* 0x000fe200078e020d */
[----:B0-----:R-:W-:-:S03]  /*02a0*/  LEA R2, P0, R13, R43, 0x1 ;  /* 0x0000002b0d027211 */ /* 0x001fc600078008ff */
[----:B------:R0:W4:Y:S01]  /*02b0*/  LDG.E.U16 R19, desc[UR10][R10.64] ;  /* 0x0000000a0a137981 */ /* 0x000122000c1e1500 */
[C---:B------:R-:W-:Y:S02]  /*02c0*/  LEA R12, P1, R0.reuse, R43, 0x1 ;  /* 0x0000002b000c7211 */ /* 0x040fe400078208ff */
[----:B------:R-:W-:Y:S02]  /*02d0*/  LEA R14, R41, R0, 0x3 ;  /* 0x00000000290e7211 */ /* 0x000fe400078e18ff */
[-C--:B------:R-:W-:Y:S02]  /*02e0*/  LEA.HI.X.SX32 R3, R13, R45.reuse, 0x1, P0 ;  /* 0x0000002d0d037211 */ /* 0x080fe400000f0eff */
[----:B------:R-:W-:Y:S01]  /*02f0*/  LEA.HI.X.SX32 R13, R0, R45, 0x1, P1 ;  /* 0x0000002d000d7211 */ /* 0x000fe200008f0eff */
[C---:B------:R-:W-:Y:S01]  /*0300*/  IMAD R0, R41.reuse, 0x8, R14 ;  /* 0x0000000829007824 */ /* 0x040fe200078e020e */
[C---:B-1----:R-:W-:Y:S01]  /*0310*/  LEA R4, P0, R14.reuse, R43, 0x1 ;  /* 0x0000002b0e047211 */ /* 0x042fe200078008ff */
[----:B------:R1:W4:Y:S03]  /*0320*/  LDG.E.U16 R20, desc[UR10][R2.64] ;  /* 0x0000000a02147981 */ /* 0x000326000c1e1500 */
[----:B------:R-:W-:Y:S01]  /*0330*/  LEA.HI.X.SX32 R5, R14, R45, 0x1, P0 ;  /* 0x0000002d0e057211 */ /* 0x000fe200000f0eff */
[C---:B-----5:R-:W-:Y:S01]  /*0340*/  IMAD R9, R41.reuse, 0x8, R0 ;  /* 0x0000000829097824 */ /* 0x060fe200078e0200 */
[C---:B------:R-:W-:Y:S01]  /*0350*/  LEA R6, P0, R0.reuse, R43, 0x1 ;  /* 0x0000002b00067211 */ /* 0x040fe200078008ff */
[----:B------:R-:W5:Y:S03]  /*0360*/  LDG.E.U16 R21, desc[UR10][R12.64] ;  /* 0x0000000a0c157981 */ /* 0x000f66000c1e1500 */
[----:B------:R-:W-:Y:S01]  /*0370*/  LEA.HI.X.SX32 R7, R0, R45, 0x1, P0 ;  /* 0x0000002d00077211 */ /* 0x000fe200000f0eff */
[----:B------:R-:W-:Y:S01]  /*0380*/  IMAD R0, R41, 0x8, R9 ;  /* 0x0000000829007824 */ /* 0x000fe200078e0209 */
[-C--:B------:R-:W-:Y:S01]  /*0390*/  LEA R8, P0, R9, R43.reuse, 0x1 ;  /* 0x0000002b09087211 */ /* 0x080fe200078008ff */
[----:B------:R1:W5:Y:S02]  /*03a0*/  LDG.E.U16 R22, desc[UR10][R4.64] ;  /* 0x0000000a04167981 */ /* 0x000364000c1e1500 */
[----:B------:R-:W-:Y:S01]  /*03b0*/  IMAD R14, R41, 0x8, R0 ;  /* 0x00000008290e7824 */ /* 0x000fe200078e0200 */
[----:B0-----:R-:W-:Y:S01]  /*03c0*/  LEA R10, P1, R0, R43, 0x1 ;  /* 0x0000002b000a7211 */ /* 0x001fe200078208ff */
[----:B------:R0:W5:Y:S01]  /*03d0*/  LDG.E.U16 R23, desc[UR10][R6.64] ;  /* 0x0000000a06177981 */ /* 0x000162000c1e1500 */
[----:B------:R-:W-:-:S02]  /*03e0*/  LEA.HI.X.SX32 R9, R9, R45, 0x1, P0 ;  /* 0x0000002d09097211 */ /* 0x000fc400000f0eff */
[----:B------:R-:W-:Y:S02]  /*03f0*/  LEA.HI.X.SX32 R11, R0, R45, 0x1, P1 ;  /* 0x0000002d000b7211 */ /* 0x000fe400008f0eff */
[C---:B-1----:R-:W-:Y:S01]  /*0400*/  LEA R2, P0, R14.reuse, R43, 0x1 ;  /* 0x0000002b0e027211 */ /* 0x042fe200078008ff */
[----:B------:R1:W5:Y:S01]  /*0410*/  LDG.E.U16 R24, desc[UR10][R8.64] ;  /* 0x0000000a08187981 */ /* 0x000362000c1e1500 */
[C---:B------:R-:W-:Y:S02]  /*0420*/  LEA R0, R41.reuse, R14, 0x3 ;  /* 0x0000000e29007211 */ /* 0x040fe400078e18ff */
[----:B------:R-:W-:Y:S01]  /*0430*/  LEA.HI.X.SX32 R3, R14, R45, 0x1, P0 ;  /* 0x0000002d0e037211 */ /* 0x000fe200000f0eff */
[----:B------:R-:W5:Y:S01]  /*0440*/  LDG.E.U16 R25, desc[UR10][R10.64] ;  /* 0x0000000a0a197981 */ /* 0x000f62000c1e1500 */
[C---:B------:R-:W-:Y:S01]  /*0450*/  LEA R4, P0, R0.reuse, R43, 0x1 ;  /* 0x0000002b00047211 */ /* 0x040fe200078008ff */
[C---:B------:R-:W-:Y:S02]  /*0460*/  IMAD R13, R41.reuse, 0x8, R0 ;  /* 0x00000008290d7824 */ /* 0x040fe400078e0200 */
[----:B------:R1:W5:Y:S01]  /*0470*/  LDG.E.U16 R26, desc[UR10][R2.64] ;  /* 0x0000000a021a7981 */ /* 0x000362000c1e1500 */
[----:B------:R-:W-:Y:S01]  /*0480*/  LEA.HI.X.SX32 R5, R0, R45, 0x1, P0 ;  /* 0x0000002d00057211 */ /* 0x000fe200000f0eff */
[----:B------:R-:W-:Y:S01]  /*0490*/  IMAD R0, R41, 0x8, R13 ;  /* 0x0000000829007824 */ /* 0x000fe200078e020d */
[----:B0-----:R-:W-:-:S03]  /*04a0*/  LEA R6, P0, R13, R43, 0x1 ;  /* 0x0000002b0d067211 */ /* 0x001fc600078008ff */
[----:B------:R-:W-:Y:S01]  /*04b0*/  IMAD R14, R41, 0x8, R0 ;  /* 0x00000008290e7824 */ /* 0x000fe200078e0200 */
[C---:B------:R-:W-:Y:S01]  /*04c0*/  LEA R12, P1, R0.reuse, R43, 0x1 ;  /* 0x0000002b000c7211 */ /* 0x040fe200078208ff */
[----:B------:R0:W5:Y:S01]  /*04d0*/  LDG.E.U16 R27, desc[UR10][R4.64] ;  /* 0x0000000a041b7981 */ /* 0x000162000c1e1500 */
[-C--:B------:R-:W-:Y:S02]  /*04e0*/  LEA.HI.X.SX32 R7, R13, R45.reuse, 0x1, P0 ;  /* 0x0000002d0d077211 */ /* 0x080fe400000f0eff */
[----:B------:R-:W-:Y:S01]  /*04f0*/  LEA.HI.X.SX32 R13, R0, R45, 0x1, P1 ;  /* 0x0000002d000d7211 */ /* 0x000fe200008f0eff */
[----:B------:R-:W-:Y:S01]  /*0500*/  IMAD R0, R41, 0x8, R14 ;  /* 0x0000000829007824 */ /* 0x000fe200078e020e */
[C---:B-1----:R-:W-:Y:S01]  /*0510*/  LEA R8, P0, R14.reuse, R43, 0x1 ;  /* 0x0000002b0e087211 */ /* 0x042fe200078008ff */
[----:B------:R1:W5:Y:S03]  /*0520*/  LDG.E.U16 R28, desc[UR10][R6.64] ;  /* 0x0000000a061c7981 */ /* 0x000366000c1e1500 */
[----:B------:R-:W-:Y:S01]  /*0530*/  LEA.HI.X.SX32 R9, R14, R45, 0x1, P0 ;  /* 0x0000002d0e097211 */ /* 0x000fe200000f0eff */
[----:B------:R1:W5:Y:S01]  /*0540*/  LDG.E.U16 R29, desc[UR10][R12.64] ;  /* 0x0000000a0c1d7981 */ /* 0x000362000c1e1500 */
[----:B------:R-:W-:-:S02]  /*0550*/  LEA R2, P0, R0, R43, 0x1 ;  /* 0x0000002b00027211 */ /* 0x000fc400078008ff */
[----:B------:R-:W-:Y:S01]  /*0560*/  LEA R11, R41, R0, 0x3 ;  /* 0x00000000290b7211 */ /* 0x000fe200078e18ff */
[----:B------:R1:W5:Y:S01]  /*0570*/  LDG.E.U16 R30, desc[UR10][R8.64] ;  /* 0x0000000a081e7981 */ /* 0x000362000c1e1500 */
[----:B------:R-:W-:-:S03]  /*0580*/  LEA.HI.X.SX32 R3, R0, R45, 0x1, P0 ;  /* 0x0000002d00037211 */ /* 0x000fc600000f0eff */
[----:B------:R-:W-:Y:S01]  /*0590*/  IMAD R0, R41, 0x8, R11 ;  /* 0x0000000829007824 */ /* 0x000fe200078e020b */
[-C--:B0-----:R-:W-:Y:S01]  /*05a0*/  LEA R4, P0, R11, R43.reuse, 0x1 ;  /* 0x0000002b0b047211 */ /* 0x081fe200078008ff */
[----:B------:R0:W5:Y:S02]  /*05b0*/  LDG.E.U16 R31, desc[UR10][R2.64] ;  /* 0x0000000a021f7981 */ /* 0x000164000c1e1500 */
[----:B------:R-:W-:Y:S01]  /*05c0*/  IMAD R14, R41, 0x8, R0 ;  /* 0x00000008290e7824 */ /* 0x000fe200078e0200 */
[C---:B------:R-:W-:Y:S02]  /*05d0*/  LEA R10, P1, R0.reuse, R43, 0x1 ;  /* 0x0000002b000a7211 */ /* 0x040fe400078208ff */
[-C--:B------:R-:W-:Y:S02]  /*05e0*/  LEA.HI.X.SX32 R5, R11, R45.reuse, 0x1, P0 ;  /* 0x0000002d0b057211 */ /* 0x080fe400000f0eff */
[----:B------:R-:W-:Y:S01]  /*05f0*/  LEA.HI.X.SX32 R11, R0, R45, 0x1, P1 ;  /* 0x0000002d000b7211 */ /* 0x000fe200008f0eff */
[C---:B------:R-:W-:Y:S01]  /*0600*/  IMAD R0, R41.reuse, 0x8, R14 ;  /* 0x0000000829007824 */ /* 0x040fe200078e020e */
[C---:B-1----:R-:W-:Y:S01]  /*0610*/  LEA R6, P0, R14.reuse, R43, 0x1 ;  /* 0x0000002b0e067211 */ /* 0x042fe200078008ff */
[----:B------:R1:W5:Y:S02]  /*0620*/  LDG.E.U16 R32, desc[UR10][R4.64] ;  /* 0x0000000a04207981 */ /* 0x000364000c1e1500 */
[----:B------:R-:W-:Y:S01]  /*0630*/  IMAD R13, R41, 0x8, R0 ;  /* 0x00000008290d7824 */ /* 0x000fe200078e0200 */
[----:B------:R-:W-:Y:S01]  /*0640*/  LEA.HI.X.SX32 R7, R14, R45, 0x1, P0 ;  /* 0x0000002d0e077211 */ /* 0x000fe200000f0eff */
[----:B------:R1:W5:Y:S01]  /*0650*/  LDG.E.U16 R33, desc[UR10][R10.64] ;  /* 0x0000000a0a217981 */ /* 0x000362000c1e1500 */
[----:B------:R-:W-:-:S03]  /*0660*/  LEA R8, P0, R0, R43, 0x1 ;  /* 0x0000002b00087211 */ /* 0x000fc600078008ff */
[----:B------:R1:W5:Y:S01]  /*0670*/  LDG.E.U16 R34, desc[UR10][R6.64] ;  /* 0x0000000a06227981 */ /* 0x000362000c1e1500 */
[----:B------:R-:W-:Y:S02]  /*0680*/  LEA.HI.X.SX32 R9, R0, R45, 0x1, P0 ;  /* 0x0000002d00097211 */ /* 0x000fe400000f0eff */
[----:B------:R-:W-:Y:S02]  /*0690*/  LEA R0, R41, R13, 0x3 ;  /* 0x0000000d29007211 */ /* 0x000fe400078e18ff */
[-C--:B0-----:R-:W-:Y:S01]  /*06a0*/  LEA R2, P0, R13, R43.reuse, 0x1 ;  /* 0x0000002b0d027211 */ /* 0x081fe200078008ff */
[----:B------:R0:W5:Y:S01]  /*06b0*/  LDG.E.U16 R35, desc[UR10][R8.64] ;  /* 0x0000000a08237981 */ /* 0x000162000c1e1500 */
[C---:B------:R-:W-:Y:S01]  /*06c0*/  LEA R12, P1, R0.reuse, R43, 0x1 ;  /* 0x0000002b000c7211 */ /* 0x040fe200078208ff */
[----:B------:R-:W-:Y:S01]  /*06d0*/  IMAD R14, R41, 0x8, R0 ;  /* 0x00000008290e7824 */ /* 0x000fe200078e0200 */
[-C--:B------:R-:W-:Y:S02]  /*06e0*/  LEA.HI.X.SX32 R3, R13, R45.reuse, 0x1, P0 ;  /* 0x0000002d0d037211 */ /* 0x080fe400000f0eff */
[----:B------:R-:W-:Y:S01]  /*06f0*/  LEA.HI.X.SX32 R13, R0, R45, 0x1, P1 ;  /* 0x0000002d000d7211 */ /* 0x000fe200008f0eff */
[C---:B------:R-:W-:Y:S01]  /*0700*/  IMAD R0, R41.reuse, 0x8, R14 ;  /* 0x0000000829007824 */ /* 0x040fe200078e020e */
[C---:B-1----:R-:W-:Y:S01]  /*0710*/  LEA R4, P0, R14.reuse, R43, 0x1 ;  /* 0x0000002b0e047211 */ /* 0x042fe200078008ff */
[----:B------:R1:W5:Y:S03]  /*0720*/  LDG.E.U16 R36, desc[UR10][R2.64] ;  /* 0x0000000a02247981 */ /* 0x000366000c1e1500 */
[----:B------:R-:W-:Y:S01]  /*0730*/  LEA.HI.X.SX32 R5, R14, R45, 0x1, P0 ;  /* 0x0000002d0e057211 */ /* 0x000fe200000f0eff */
[C---:B------:R-:W-:Y:S01]  /*0740*/  IMAD R11, R41.reuse, 0x8, R0 ;  /* 0x00000008290b7824 */ /* 0x040fe200078e0200 */
[C---:B------:R-:W-:Y:S01]  /*0750*/  LEA R6, P0, R0.reuse, R43, 0x1 ;  /* 0x0000002b00067211 */ /* 0x040fe200078008ff */
[----:B------:R1:W5:Y:S03]  /*0760*/  LDG.E.U16 R37, desc[UR10][R12.64] ;  /* 0x0000000a0c257981 */ /* 0x000366000c1e1500 */
[----:B------:R-:W-:Y:S01]  /*0770*/  LEA.HI.X.SX32 R7, R0, R45, 0x1, P0 ;  /* 0x0000002d00077211 */ /* 0x000fe200000f0eff */
[----:B------:R-:W-:Y:S01]  /*0780*/  IMAD R0, R41, 0x8, R11 ;  /* 0x0000000829007824 */ /* 0x000fe200078e020b */
[-C--:B0-----:R-:W-:Y:S01]  /*0790*/  LEA R8, P0, R11, R43.reuse, 0x1 ;  /* 0x0000002b0b087211 */ /* 0x081fe200078008ff */
[----:B------:R0:W5:Y:S03]  /*07a0*/  LDG.E.U16 R38, desc[UR10][R4.64] ;  /* 0x0000000a04267981 */ /* 0x000166000c1e1500 */
[----:B------:R-:W-:Y:S01]  /*07b0*/  LEA R10, P1, R0, R43, 0x1 ;  /* 0x0000002b000a7211 */ /* 0x000fe200078208ff */
[----:B------:R0:W5:Y:S01]  /*07c0*/  LDG.E.U16 R39, desc[UR10][R6.64] ;  /* 0x0000000a06277981 */ /* 0x000162000c1e1500 */
[----:B------:R-:W-:-:S02]  /*07d0*/  LEA R14, R41, R0, 0x3 ;  /* 0x00000000290e7211 */ /* 0x000fc400078e18ff */
[-C--:B------:R-:W-:Y:S02]  /*07e0*/  LEA.HI.X.SX32 R9, R11, R45.reuse, 0x1, P0 ;  /* 0x0000002d0b097211 */ /* 0x080fe400000f0eff */
[----:B------:R-:W-:Y:S01]  /*07f0*/  LEA.HI.X.SX32 R11, R0, R45, 0x1, P1 ;  /* 0x0000002d000b7211 */ /* 0x000fe200008f0eff */
[C---:B------:R-:W-:Y:S01]  /*0800*/  IMAD R0, R41.reuse, 0x8, R14 ;  /* 0x0000000829007824 */ /* 0x040fe200078e020e */
[C---:B-1----:R-:W-:Y:S01]  /*0810*/  LEA R2, P0, R14.reuse, R43, 0x1 ;  /* 0x0000002b0e027211 */ /* 0x042fe200078008ff */
[----:B------:R1:W5:Y:S02]  /*0820*/  LDG.E.U16 R40, desc[UR10][R8.64] ;  /* 0x0000000a08287981 */ /* 0x000364000c1e1500 */
[C---:B------:R-:W-:Y:S01]  /*0830*/  IMAD R13, R41.reuse, 0x8, R0 ;  /* 0x00000008290d7824 */ /* 0x040fe200078e0200 */
[----:B------:R-:W-:Y:S01]  /*0840*/  LEA.HI.X.SX32 R3, R14, R45, 0x1, P0 ;  /* 0x0000002d0e037211 */ /* 0x000fe200000f0eff */
[----:B------:R-:W5:Y:S01]  /*0850*/  LDG.E.U16 R10, desc[UR10][R10.64] ;  /* 0x0000000a0a0a7981 */ /* 0x000f62000c1e1500 */
[----:B0-----:R-:W-:Y:S01]  /*0860*/  LEA R4, P0, R0, R43, 0x1 ;  /* 0x0000002b00047211 */ /* 0x001fe200078008ff */
[----:B------:R-:W-:-:S03]  /*0870*/  IMAD R14, R41, 0x8, R13 ;  /* 0x00000008290e7824 */ /* 0x000fc600078e020d */
[----:B------:R-:W-:Y:S01]  /*0880*/  LEA.HI.X.SX32 R5, R0, R45, 0x1, P0 ;  /* 0x0000002d00057211 */ /* 0x000fe200000f0eff */
[----:B------:R-:W-:Y:S01]  /*0890*/  IMAD R0, R41, 0x8, R14 ;  /* 0x0000000829007824 */ /* 0x000fe200078e020e */
[CC--:B------:R-:W-:Y:S01]  /*08a0*/  LEA R6, P0, R13.reuse, R43.reuse, 0x1 ;  /* 0x0000002b0d067211 */ /* 0x0c0fe200078008ff */
[----:B------:R0:W5:Y:S01]  /*08b0*/  LDG.E.U16 R41, desc[UR10][R2.64] ;  /* 0x0000000a02297981 */ /* 0x000162000c1e1500 */
[----:B------:R-:W-:Y:S02]  /*08c0*/  LEA R12, P1, R14, R43, 0x1 ;  /* 0x0000002b0e0c7211 */ /* 0x000fe400078208ff */
[----:B------:R-:W-:Y:S01]  /*08d0*/  LEA.HI.X.SX32 R7, R13, R45, 0x1, P0 ;  /* 0x0000002d0d077211 */ /* 0x000fe200000f0eff */
[----:B------:R0:W5:Y:S01]  /*08e0*/  LDG.E.U16 R5, desc[UR10][R4.64] ;  /* 0x0000000a04057981 */ /* 0x000162000c1e1500 */
[----:B-1----:R-:W-:Y:S02]  /*08f0*/  LEA R8, P0, R0, R43, 0x1 ;  /* 0x0000002b00087211 */ /* 0x002fe400078008ff */
[-C--:B------:R-:W-:Y:S01]  /*0900*/  LEA.HI.X.SX32 R13, R14, R45.reuse, 0x1, P1 ;  /* 0x0000002d0e0d7211 */ /* 0x080fe200008f0eff */
[----:B------:R-:W5:Y:S01]  /*0910*/  LDG.E.U16 R6, desc[UR10][R6.64] ;  /* 0x0000000a06067981 */ /* 0x000f62000c1e1500 */
[----:B------:R-:W-:-:S03]  /*0920*/  LEA.HI.X.SX32 R9, R0, R45, 0x1, P0 ;  /* 0x0000002d00097211 */ /* 0x000fc600000f0eff */
[----:B------:R-:W5:Y:S04]  /*0930*/  LDG.E.U16 R12, desc[UR10][R12.64] ;  /* 0x0000000a0c0c7981 */ /* 0x000f68000c1e1500 */
[----:B------:R-:W5:Y:S01]  /*0940*/  LDG.E.U16 R8, desc[UR10][R8.64] ;  /* 0x0000000a08087981 */ /* 0x000f62000c1e1500 */
[----:B------:R-:W1:Y:S01]  /*0950*/  S2UR UR8, SR_CgaCtaId ;  /* 0x00000000000879c3 */ /* 0x000e620000008800 */
[C---:B------:R-:W-:Y:S02]  /*0960*/  LOP3.LUT R0, R124.reuse, 0xc0, RZ, 0xc0, !PT ;  /* 0x000000c07c007812 */ /* 0x040fe400078ec0ff */
[----:B------:R-:W-:Y:S01]  /*0970*/  LOP3.LUT R126, R124, 0xff, RZ, 0xc0, !PT ;  /* 0x000000ff7c7e7812 */ /* 0x000fe200078ec0ff */
[----:B------:R-:W-:Y:S01]  /*0980*/  UMOV UR4, 0x400 ;  /* 0x0000040000047882 */ /* 0x000fe20000000000 */
[----:B0-----:R-:W-:-:S02]  /*0990*/  SHF.R.U32.HI R3, RZ, 0x2, R0 ;  /* 0x00000002ff037819 */ /* 0x001fc40000011600 */
[----:B------:R-:W-:-:S04]  /*09a0*/  SHF.L.U32 R0, R126, 0x1, RZ ;  /* 0x000000017e007819 */ /* 0x000fc800000006ff */
[----:B------:R-:W-:Y:S01]  /*09b0*/  LOP3.LUT R11, R0, R3, RZ, 0x3c, !PT ;  /* 0x00000003000b7212 */ /* 0x000fe200078e3cff */
[----:B------:R-:W-:Y:S01]  /*09c0*/  VIADD R42, R128, 0x20 ;  /* 0x00000020802a7836 */ /* 0x000fe20000000000 */
[----:B-1----:R-:W-:-:S04]  /*09d0*/  ULEA UR8, UR8, UR4, 0x18 ;  /* 0x0000000408087291 */ /* 0x002fc8000f8ec03f */
[----:B------:R-:W-:Y:S01]  /*09e0*/  ISETP.GE.AND P0, PT, R42, 0x1, PT ;  /* 0x000000012a00780c */ /* 0x000fe20003f06270 */
[----:B------:R-:W-:Y:S01]  /*09f0*/  IMAD.MOV.U32 R211, RZ, RZ, 0x3f800000 ;  /* 0x3f800000ffd37424 */ /* 0x000fe200078e00ff */
[----:B------:R-:W-:Y:S01]  /*0a00*/  MOV R4, 0xff800000 ;  /* 0xff80000000047802 */ /* 0x000fe20000000f00 */
[----:B------:R-:W-:Y:S01]  /*0a10*/  IMAD.MOV.U32 R0, RZ, RZ, -0x800000 ;  /* 0xff800000ff007424 */ /* 0x000fe200078e00ff */
[----:B------:R-:W-:Y:S01]  /*0a20*/  CS2R R60, SRZ ;  /* 0x00000000003c7805 */ /* 0x000fe2000001ff00 */
[----:B------:R-:W-:Y:S01]  /*0a30*/  IMAD.MOV.U32 R2, RZ, RZ, -0x800000 ;  /* 0xff800000ff027424 */ /* 0x000fe200078e00ff */
[----:B------:R-:W-:Y:S01]  /*0a40*/  CS2R R62, SRZ ;  /* 0x00000000003e7805 */ /* 0x000fe2000001ff00 */
[----:B------:R-:W-:Y:S01]  /*0a50*/  IMAD.MOV.U32 R3, RZ, RZ, -0x800000 ;  /* 0xff800000ff037424 */ /* 0x000fe200078e00ff */
[----:B------:R-:W-:Y:S01]  /*0a60*/  CS2R R72, SRZ ;  /* 0x0000000000487805 */ /* 0x000fe2000001ff00 */
[----:B------:R-:W-:Y:S01]  /*0a70*/  IMAD.MOV.U32 R209, RZ, RZ, 0x3f800000 ;  /* 0x3f800000ffd17424 */ /* 0x000fe200078e00ff */
[----:B------:R-:W-:Y:S01]  /*0a80*/  CS2R R74, SRZ ;  /* 0x00000000004a7805 */ /* 0x000fe2000001ff00 */
[----:B------:R-:W-:Y:S01]  /*0a90*/  IMAD.MOV.U32 R207, RZ, RZ, 0x3f800000 ;  /* 0x3f800000ffcf7424 */ /* 0x000fe200078e00ff */
[----:B------:R-:W-:Y:S01]  /*0aa0*/  CS2R R84, SRZ ;  /* 0x0000000000547805 */ /* 0x000fe2000001ff00 */
[----:B------:R-:W-:Y:S01]  /*0ab0*/  IMAD.MOV.U32 R205, RZ, RZ, 0x3f800000 ;  /* 0x3f800000ffcd7424 */ /* 0x000fe200078e00ff */
[----:B------:R-:W-:-:S02]  /*0ac0*/  CS2R R86, SRZ ;  /* 0x0000000000567805 */ /* 0x000fc4000001ff00 */
[----:B------:R-:W-:Y:S02]  /*0ad0*/  CS2R R68, SRZ ;  /* 0x0000000000447805 */ /* 0x000fe4000001ff00 */
[----:B------:R-:W-:Y:S02]  /*0ae0*/  CS2R R70, SRZ ;  /* 0x0000000000467805 */ /* 0x000fe4000001ff00 */
[----:B------:R-:W-:Y:S02]  /*0af0*/  CS2R R64, SRZ ;  /* 0x0000000000407805 */ /* 0x000fe4000001ff00 */
[----:B------:R-:W-:Y:S02]  /*0b00*/  CS2R R66, SRZ ;  /* 0x0000000000427805 */ /* 0x000fe4000001ff00 */
[----:B------:R-:W-:Y:S02]  /*0b10*/  CS2R R56, SRZ ;  /* 0x0000000000387805 */ /* 0x000fe4000001ff00 */
[----:B------:R-:W-:-:S02]  /*0b20*/  CS2R R58, SRZ ;  /* 0x00000000003a7805 */ /* 0x000fc4000001ff00 */
[----:B------:R-:W-:Y:S02]  /*0b30*/  CS2R R80, SRZ ;  /* 0x0000000000507805 */ /* 0x000fe4000001ff00 */
[----:B------:R-:W-:Y:S02]  /*0b40*/  CS2R R82, SRZ ;  /* 0x0000000000527805 */ /* 0x000fe4000001ff00 */
[----:B------:R-:W-:Y:S02]  /*0b50*/  CS2R R76, SRZ ;  /* 0x00000000004c7805 */ /* 0x000fe4000001ff00 */
[----:B------:R-:W-:Y:S02]  /*0b60*/  CS2R R78, SRZ ;  /* 0x00000000004e7805 */ /* 0x000fe4000001ff00 */
[C---:B------:R-:W-:Y:S01]  /*0b70*/  LOP3.LUT R130, R124.reuse, 0x1c, RZ, 0xc0, !PT ;  /* 0x0000001c7c827812 */ /* 0x040fe200078ec0ff */
[----:B--2---:R-:W-:Y:S04]  /*0b80*/  STS.U16 [R11+UR8+0x10000], R15 ;  /* 0x0100000f0b007988 */ /* 0x004fe80008000408 */
[----:B---3--:R-:W-:Y:S04]  /*0b90*/  STS.U16 [R11+UR8+0x10200], R16 ;  /* 0x010200100b007988 */ /* 0x008fe80008000408 */
[----:B----4-:R-:W-:Y:S04]  /*0ba0*/  STS.U16 [R11+UR8+0x10400], R17 ;  /* 0x010400110b007988 */ /* 0x010fe80008000408 */
[----:B------:R-:W-:Y:S04]  /*0bb0*/  STS.U16 [R11+UR8+0x10600], R18 ;  /* 0x010600120b007988 */ /* 0x000fe80008000408 */
[----:B------:R-:W-:Y:S04]  /*0bc0*/  STS.U16 [R11+UR8+0x10800], R19 ;  /* 0x010800130b007988 */ /* 0x000fe80008000408 */
[----:B------:R-:W-:Y:S04]  /*0bd0*/  STS.U16 [R11+UR8+0x10a00], R20 ;  /* 0x010a00140b007988 */ /* 0x000fe80008000408 */
[----:B-----5:R-:W-:Y:S04]  /*0be0*/  STS.U16 [R11+UR8+0x10c00], R21 ;  /* 0x010c00150b007988 */ /* 0x020fe80008000408 */
[----:B------:R-:W-:Y:S04]  /*0bf0*/  STS.U16 [R11+UR8+0x10e00], R22 ;  /* 0x010e00160b007988 */ /* 0x000fe80008000408 */
        /* <DEDUP_REMOVED lines=22> */
[----:B------:R0:W-:Y:S04]  /*0d60*/  STS.U16 [R11+UR8+0x13800], R5 ;  /* 0x013800050b007988 */ /* 0x0001e80008000408 */
[----:B------:R1:W-:Y:S01]  /*0d70*/  STS.U16 [R11+UR8+0x13a00], R6 ;  /* 0x013a00060b007988 */ /* 0x0003e20008000408 */
[----:B0-----:R-:W-:-:S02]  /*0d80*/  LOP3.LUT R5, R124, 0xe0, RZ, 0xc0, !PT ;  /* 0x000000e07c057812 */ /* 0x001fc400078ec0ff */
[----:B-1----:R-:W-:Y:S01]  /*0d90*/  LOP3.LUT R6, R124, 0x3, RZ, 0xc0, !PT ;  /* 0x000000037c067812 */ /* 0x002fe200078ec0ff */
[----:B------:R-:W-:Y:S06]  /*0da0*/  @!P0 BRA `(.L_x_0) ;  /* 0x000000b000788947 */ /* 0x000fec0003800000 */
[----:B------:R-:W0:Y:S01]  /*0db0*/  LDC.64 R2, c[0x0][0x250] ;  /* 0x00009400ff027b82 */ /* 0x000e220000000a00 */
[C---:B------:R-:W-:Y:S01]  /*0dc0*/  LOP3.LUT R0, R124.reuse, 0x7, RZ, 0xc0, !PT ;  /* 0x000000077c007812 */ /* 0x040fe200078ec0ff */
[----:B------:R-:W-:Y:S01]  /*0dd0*/  ULDC UR4, c[0x0][0x258] ;  /* 0x0000960000047ab9 */ /* 0x000fe20000000800 */
[----:B------:R-:W-:Y:S01]  /*0de0*/  SHF.L.U32 R7, R124, 0x8, RZ ;  /* 0x000000087c077819 */ /* 0x000fe200000006ff */
[----:B------:R-:W-:Y:S01]  /*0df0*/  ULDC.64 UR6, c[0x0][0x218] ;  /* 0x0000860000067ab9 */ /* 0x000fe20000000a00 */
[----:B------:R-:W-:Y:S01]  /*0e00*/  SHF.R.U32.HI R5, RZ, 0x1, R5 ;  /* 0x00000001ff057819 */ /* 0x000fe20000011605 */
[----:B------:R-:W-:Y:S01]  /*0e10*/  IMAD.SHL.U32 R0, R0, 0x10, RZ ;  /* 0x0000001000007824 */ /* 0x000fe200078e00ff */
[C---:B------:R-:W-:Y:S01]  /*0e20*/  LOP3.LUT P1, RZ, R124.reuse, 0x80, RZ, 0xc0, !PT ;  /* 0x000000807cff7812 */ /* 0x040fe2000782c0ff */
[----:B------:R-:W1:Y:S01]  /*0e30*/  LDC.64 R10, c[0x0][0x220] ;  /* 0x00008800ff0a7b82 */ /* 0x000e620000000a00 */
[----:B------:R-:W-:Y:S01]  /*0e40*/  LOP3.LUT R4, R124, 0x7f, RZ, 0xc0, !PT ;  /* 0x0000007f7c047812 */ /* 0x000fe200078ec0ff */
[----:B------:R-:W-:Y:S01]  /*0e50*/  IMAD.MOV.U32 R209, RZ, RZ, 0x3f800000 ;  /* 0x3f800000ffd17424 */ /* 0x000fe200078e00ff */
[----:B------:R-:W-:Y:S01]  /*0e60*/  LOP3.LUT R0, R0, 0xf00, R7, 0xf8, !PT ;  /* 0x00000f0000007812 */ /* 0x000fe200078ef807 */
[----:B------:R-:W-:Y:S01]  /*0e70*/  IMAD.MOV.U32 R207, RZ, RZ, 0x3f800000 ;  /* 0x3f800000ffcf7424 */ /* 0x000fe200078e00ff */
[----:B------:R-:W-:Y:S01]  /*0e80*/  SEL R7, RZ, 0x110, !P1 ;  /* 0x00000110ff077807 */ /* 0x000fe20004800000 */
[----:B------:R-:W-:Y:S01]  /*0e90*/  IMAD.SHL.U32 R8, R4, 0x2, RZ ;  /* 0x0000000204087824 */ /* 0x000fe200078e00ff */
[----:B------:R-:W-:Y:S01]  /*0ea0*/  LOP3.LUT R224, R0, R5, RZ, 0x3c, !PT ;  /* 0x0000000500e07212 */ /* 0x000fe200078e3cff */
[----:B------:R-:W-:Y:S01]  /*0eb0*/  IMAD R0, R126, UR4, RZ ;  /* 0x000000047e007c24 */ /* 0x000fe2000f8e02ff */
[----:B------:R-:W-:Y:S01]  /*0ec0*/  LOP3.LUT R5, R124, 0x10, RZ, 0xc0, !PT ;  /* 0x000000107c057812 */ /* 0x000fe200078ec0ff */
[----:B------:R-:W-:Y:S01]  /*0ed0*/  ULDC.64 UR4, c[0x0][0x260] ;  /* 0x0000980000047ab9 */ /* 0x000fe20000000a00 */
[----:B------:R-:W-:Y:S01]  /*0ee0*/  LOP3.LUT R8, R7, R8, RZ, 0x3c, !PT ;  /* 0x0000000807087212 */ /* 0x000fe200078e3cff */
[C---:B------:R-:W-:Y:S01]  /*0ef0*/  IMAD.SHL.U32 R123, R0.reuse, 0x2, RZ ;  /* 0x00000002007b7824 */ /* 0x040fe200078e00ff */
[----:B------:R-:W-:Y:S01]  /*0f00*/  LEA R9, R5, UR8, 0x3 ;  /* 0x0000000805097c11 */ /* 0x000fe2000f8e18ff */
[----:B------:R-:W-:Y:S01]  /*0f10*/  IMAD.HI R5, R0, 0x2, RZ ;  /* 0x0000000200057827 */ /* 0x000fe200078e02ff */
[----:B------:R-:W-:Y:S01]  /*0f20*/  UIMAD UR4, UR9, UR4, URZ ;  /* 0x00000004090472a4 */ /* 0x000fe2000f8e023f */
[----:B0-----:R-:W-:Y:S01]  /*0f30*/  SHF.L.U32 R131, R3, 0x4, RZ ;  /* 0x0000000403837819 */ /* 0x001fe200000006ff */
[----:B------:R-:W0:Y:S01]  /*0f40*/  LDC R147, c[0x0][0x268] ;  /* 0x00009a00ff937b82 */ /* 0x000e220000000800 */
[----:B------:R-:W-:Y:S01]  /*0f50*/  IMAD R2, R2, UR9, RZ ;  /* 0x0000000902027c24 */ /* 0x000fe2000f8e02ff */
[----:B------:R-:W-:Y:S01]  /*0f60*/  IADD3 R224, R224, R9, RZ ;  /* 0x00000009e0e07210 */ /* 0x000fe20007ffe0ff */
[----:B------:R-:W-:Y:S01]  /*0f70*/  IMAD R4, R4, UR5, RZ ;  /* 0x0000000504047c24 */ /* 0x000fe2000f8e02ff */
[----:B------:R-:W-:Y:S01]  /*0f80*/  ISETP.NE.U32.AND P0, PT, R6, RZ, PT ;  /* 0x000000ff0600720c */ /* 0x000fe20003f05070 */
[C---:B------:R-:W-:Y:S01]  /*0f90*/  IMAD.SHL.U32 R122, R2.reuse, 0x2, RZ ;  /* 0x00000002027a7824 */ /* 0x040fe200078e00ff */
[----:B------:R-:W-:Y:S01]  /*0fa0*/  SHF.R.U32.HI R226, RZ, 0x3, R126 ;  /* 0x00000003ffe27819 */ /* 0x000fe2000001167e */
[----:B------:R-:W-:Y:S01]  /*0fb0*/  IMAD.HI R2, R2, 0x2, RZ ;  /* 0x0000000202027827 */ /* 0x000fe200078e02ff */
[----:B------:R-:W2:Y:S01]  /*0fc0*/  LDC R148, c[0x0][0x268] ;  /* 0x00009a00ff947b82 */ /* 0x000ea20000000800 */
[----:B------:R-:W-:Y:S01]  /*0fd0*/  SHF.R.U32.HI R213, RZ, 0x2, R124 ;  /* 0x00000002ffd57819 */ /* 0x000fe2000001167c */
[----:B------:R-:W-:Y:S01]  /*0fe0*/  ULDC UR12, c[0x0][0x238] ;  /* 0x00008e00000c7ab9 */ /* 0x000fe20000000800 */
[----:B------:R-:W-:Y:S01]  /*0ff0*/  IADD3 R122, P1, P2, R123, UR6, R122 ;  /* 0x000000067b7a7c10 */ /* 0x000fe2000fa3e07a */
[----:B------:R-:W-:Y:S01]  /*1000*/  USHF.L.U32 UR6, UR4, 0x1, URZ ;  /* 0x0000000104067899 */ /* 0x000fe2000800063f */
[----:B------:R-:W-:Y:S01]  /*1010*/  IMAD.HI R0, R4, 0x2, RZ ;  /* 0x0000000204007827 */ /* 0x000fe200078e02ff */
[----:B------:R-:W-:Y:S01]  /*1020*/  UIMAD.WIDE UR4, UR4, 0x2, URZ ;  /* 0x00000002040478a5 */ /* 0x000fe2000f8e023f */
[----:B------:R-:W-:Y:S01]  /*1030*/  IADD3.X R123, R5, UR7, R2, P1, P2 ;  /* 0x00000007057b7c10 */ /* 0x000fe20008fe4402 */
[----:B------:R-:W3:Y:S01]  /*1040*/  LDC R149, c[0x0][0x268] ;  /* 0x00009a00ff957b82 */ /* 0x000ee20000000800 */
[C---:B------:R-:W-:Y:S01]  /*1050*/  IMAD R5, R3.reuse, 0x84, RZ ;  /* 0x0000008403057824 */ /* 0x040fe200078e02ff */
[----:B------:R-:W-:Y:S01]  /*1060*/  SHF.R.U32.HI R2, RZ, 0x7, R124 ;  /* 0x00000007ff027819 */ /* 0x000fe2000001167c */
[C---:B------:R-:W-:Y:S01]  /*1070*/  IMAD.SHL.U32 R125, R3.reuse, 0x2, RZ ;  /* 0x00000002037d7824 */ /* 0x040fe200078e00ff */
[----:B------:R-:W-:Y:S01]  /*1080*/  LOP3.LUT R226, R226, 0x1c, RZ, 0xc0, !PT ;  /* 0x0000001ce2e27812 */ /* 0x000fe200078ec0ff */
[----:B------:R-:W-:Y:S01]  /*1090*/  IMAD R9, R3, 0x88, RZ ;  /* 0x0000008803097824 */ /* 0x000fe200078e02ff */
[-C--:B------:R-:W-:Y:S01]  /*10a0*/  IADD3 RZ, P2, R5, R122.reuse, RZ ;  /* 0x0000007a05ff7210 */ /* 0x080fe20007f5e0ff */
[----:B------:R-:W-:Y:S01]  /*10b0*/  IMAD.SHL.U32 R5, R4, 0x2, RZ ;  /* 0x0000000204057824 */ /* 0x000fe200078e00ff */
[----:B------:R-:W-:Y:S01]  /*10c0*/  SGXT.U32 R2, R2, 0x1 ;  /* 0x000000010202781a */ /* 0x000fe20000000000 */
[----:B------:R-:W-:Y:S01]  /*10d0*/  IMAD.SHL.U32 R127, R3, 0x4, RZ ;  /* 0x00000004037f7824 */ /* 0x000fe200078e00ff */
[-C--:B------:R-:W-:Y:S01]  /*10e0*/  IADD3 RZ, P5, R9, R122.reuse, RZ ;  /* 0x0000007a09ff7210 */ /* 0x080fe20007fbe0ff */
[----:B------:R-:W-:Y:S01]  /*10f0*/  IMAD R7, R3, 0x82, RZ ;  /* 0x0000008203077824 */ /* 0x000fe200078e02ff */
[----:B-1----:R-:W-:Y:S01]  /*1100*/  IADD3 R5, P4, P6, R5, UR6, R10 ;  /* 0x0000000605057c10 */ /* 0x002fe2000fe9e00a */
[----:B------:R-:W1:Y:S01]  /*1110*/  LDC R9, c[0x0][0x268] ;  /* 0x00009a00ff097b82 */ /* 0x000e620000000800 */
[----:B------:R-:W-:Y:S01]  /*1120*/  IMAD.SHL.U32 R133, R3, 0x20, RZ ;  /* 0x0000002003857824 */ /* 0x000fe200078e00ff */
[----:B------:R-:W-:Y:S01]  /*1130*/  SGXT.U32 R213, R213, 0x3 ;  /* 0x00000003d5d5781a */ /* 0x000fe20000000000 */
[C---:B------:R-:W-:Y:S01]  /*1140*/  IMAD.SHL.U32 R129, R3.reuse, 0x8, RZ ;  /* 0x0000000803817824 */ /* 0x040fe200078e00ff */
[----:B------:R-:W-:Y:S01]  /*1150*/  IADD3.X R0, R0, UR5, R11, P4, P6 ;  /* 0x0000000500007c10 */ /* 0x000fe2000a7ec40b */
[----:B------:R-:W-:Y:S01]  /*1160*/  IMAD.SHL.U32 R135, R3, 0x40, RZ ;  /* 0x0000004003877824 */ /* 0x000fe200078e00ff */
[-C--:B------:R-:W-:Y:S01]  /*1170*/  IADD3 R12, P4, R125, R122.reuse, RZ ;  /* 0x0000007a7d0c7210 */ /* 0x080fe20007f9e0ff */
[----:B------:R-:W-:Y:S01]  /*1180*/  IMAD R139, R3, 0x42, RZ ;  /* 0x00000042038b7824 */ /* 0x000fe200078e02ff */
[-C--:B------:R-:W-:Y:S01]  /*1190*/  IADD3 RZ, P1, R7, R122.reuse, RZ ;  /* 0x0000007a07ff7210 */ /* 0x080fe20007f3e0ff */
[C---:B------:R-:W-:Y:S01]  /*11a0*/  IMAD R7, R3.reuse, 0x86, RZ ;  /* 0x0000008603077824 */ /* 0x040fe200078e02ff */
[CC--:B------:R-:W-:Y:S01]  /*11b0*/  LEA.HI.X.SX32 R13, R3.reuse, R123.reuse, 0x1, P4 ;  /* 0x0000007b030d7211 */ /* 0x0c0fe200020f0eff */
[C---:B------:R-:W-:Y:S01]  /*11c0*/  IMAD R137, R3.reuse, 0x41, RZ ;  /* 0x0000004103897824 */ /* 0x040fe200078e02ff */
[CC--:B------:R-:W-:Y:S01]  /*11d0*/  LEA RZ, P4, R3.reuse, R122.reuse, 0x3 ;  /* 0x0000007a03ff7211 */ /* 0x0c0fe200078818ff */
[C---:B------:R-:W-:Y:S01]  /*11e0*/  IMAD R11, R3.reuse, 0x8c, RZ ;  /* 0x0000008c030b7824 */ /* 0x040fe200078e02ff */
[-C--:B------:R-:W-:Y:S01]  /*11f0*/  LEA RZ, P6, R3, R122.reuse, 0x2 ;  /* 0x0000007a03ff7211 */ /* 0x080fe200078c10ff */
[----:B------:R4:W-:Y:S01]  /*1200*/  STL.64 [R1+0x350], R12 ;  /* 0x0003500c01007387 */ /* 0x0009e20000100a00 */
[-C--:B------:R-:W-:Y:S01]  /*1210*/  LEA.HI.X.SX32 R127, R127, R123.reuse, 0x1, P4 ;  /* 0x0000007b7f7f7211 */ /* 0x080fe200020f0eff */
[----:B------:R-:W5:Y:S01]  /*1220*/  LDC R150, c[0x0][0x268] ;  /* 0x00009a00ff967b82 */ /* 0x000f620000000800 */
[CC--:B------:R-:W-:Y:S01]  /*1230*/  LEA RZ, P4, R3.reuse, R122.reuse, 0x5 ;  /* 0x0000007a03ff7211 */ /* 0x0c0fe200078828ff */
[----:B------:R-:W-:Y:S01]  /*1240*/  IMAD R141, R3, 0x43, RZ ;  /* 0x00000043038d7824 */ /* 0x000fe200078e02ff */
[-C--:B------:R-:W-:Y:S01]  /*1250*/  IADD3 RZ, P3, R7, R122.reuse, RZ ;  /* 0x0000007a07ff7210 */ /* 0x080fe20007f7e0ff */
[----:B------:R-:W-:Y:S01]  /*1260*/  IMAD R7, R3, 0x8a, RZ ;  /* 0x0000008a03077824 */ /* 0x000fe200078e02ff */
[----:B------:R-:W-:Y:S01]  /*1270*/  LEA.HI.X.SX32 R131, R131, R123, 0x1, P4 ;  /* 0x0000007b83837211 */ /* 0x000fe200020f0eff */
[C---:B------:R-:W-:Y:S01]  /*1280*/  IMAD R81, R3.reuse, 0x22, RZ ;  /* 0x0000002203517824 */ /* 0x040fe200078e02ff */
[-C--:B------:R-:W-:Y:S01]  /*1290*/  LEA RZ, P4, R3, R122.reuse, 0x6 ;  /* 0x0000007a03ff7211 */ /* 0x080fe200078830ff */
[----:B-1----:R-:W-:Y:S01]  /*12a0*/  IMAD R42, R2, R9, RZ ;  /* 0x00000009022a7224 */ /* 0x002fe200078e02ff */
[-C--:B------:R-:W-:Y:S01]  /*12b0*/  LEA.HI.X.SX32 R125, R125, R123.reuse, 0x1, P6 ;  /* 0x0000007b7d7d7211 */ /* 0x080fe200030f0eff */
[C---:B----4-:R-:W-:Y:S01]  /*12c0*/  IMAD R13, R3.reuse, 0x8e, RZ ;  /* 0x0000008e030d7824 */ /* 0x050fe200078e02ff */
[-C--:B------:R-:W-:Y:S01]  /*12d0*/  LEA RZ, P6, R3, R122.reuse, 0x4 ;  /* 0x0000007a03ff7211 */ /* 0x080fe200078c20ff */
[----:B------:R-:W-:Y:S01]  /*12e0*/  IMAD R48, R9, 0x2, R42 ;  /* 0x0000000209307824 */ /* 0x000fe200078e022a */
[-C--:B------:R-:W-:Y:S01]  /*12f0*/  LEA.HI.X.SX32 R133, R133, R123.reuse, 0x1, P4 ;  /* 0x0000007b85857211 */ /* 0x080fe200020f0eff */
[----:B------:R-:W1:Y:S01]  /*1300*/  LDC R17, c[0x0][0x268] ;  /* 0x00009a00ff117b82 */ /* 0x000e620000000800 */
[-C--:B------:R-:W-:Y:S01]  /*1310*/  LEA RZ, P4, R3, R122.reuse, 0x7 ;  /* 0x0000007a03ff7211 */ /* 0x080fe200078838ff */
[----:B------:R-:W-:Y:S01]  /*1320*/  IMAD R78, R9, 0x2, R48 ;  /* 0x00000002094e7824 */ /* 0x000fe200078e0230 */
[-C--:B------:R-:W-:Y:S01]  /*1330*/  LEA.HI.X.SX32 R129, R129, R123.reuse, 0x1, P6 ;  /* 0x0000007b81817211 */ /* 0x080fe200030f0eff */
[----:B------:R-:W-:Y:S01]  /*1340*/  IMAD R143, R3, 0x44, RZ ;  /* 0x00000044038f7824 */ /* 0x000fe200078e02ff */
[-C--:B------:R-:W-:Y:S01]  /*1350*/  IADD3 RZ, P6, R7, R122.reuse, RZ ;  /* 0x0000007a07ff7210 */ /* 0x080fe20007fde0ff */
[----:B------:R-:W-:Y:S01]  /*1360*/  IMAD R7, R3, 0x21, RZ ;  /* 0x0000002103077824 */ /* 0x000fe200078e02ff */
[-C--:B------:R-:W-:Y:S01]  /*1370*/  LEA.HI.X.SX32 R135, R135, R123.reuse, 0x1, P4 ;  /* 0x0000007b87877211 */ /* 0x080fe200020f0eff */
[----:B------:R-:W4:Y:S01]  /*1380*/  LDC R19, c[0x0][0x268] ;  /* 0x00009a00ff137b82 */ /* 0x000f220000000800 */
[-C--:B------:R-:W-:Y:S01]  /*1390*/  IADD3 R14, P4, R139, R122.reuse, RZ ;  /* 0x0000007a8b0e7210 */ /* 0x080fe20007f9e0ff */
[----:B------:R-:W-:Y:S01]  /*13a0*/  IMAD R146, R3, 0x46, RZ ;  /* 0x0000004603927824 */ /* 0x000fe200078e02ff */
[-C--:B------:R-:W-:Y:S01]  /*13b0*/  LEA.HI.X.SX32 R137, R137, R123.reuse, 0x1, P1 ;  /* 0x0000007b89897211 */ /* 0x080fe200008f0eff */
[----:B------:R-:W-:Y:S01]  /*13c0*/  IMAD R145, R3, 0x45, RZ ;  /* 0x0000004503917824 */ /* 0x000fe200078e02ff */
[-C--:B------:R-:W-:Y:S01]  /*13d0*/  IADD3 RZ, P1, R11, R122.reuse, RZ ;  /* 0x0000007a0bff7210 */ /* 0x080fe20007f3e0ff */
[----:B------:R-:W-:Y:S01]  /*13e0*/  IMAD R11, R3, 0x90, RZ ;  /* 0x00000090030b7824 */ /* 0x000fe200078e02ff */
[-C--:B------:R-:W-:Y:S01]  /*13f0*/  LEA.HI.X.SX32 R15, R7, R123.reuse, 0x1, P4 ;  /* 0x0000007b070f7211 */ /* 0x080fe200020f0eff */
[----:B------:R-:W4:Y:S01]  /*1400*/  LDC R21, c[0x0][0x268] ;  /* 0x00009a00ff157b82 */ /* 0x000f220000000800 */
[-C--:B------:R-:W-:Y:S01]  /*1410*/  LEA.HI.X.SX32 R139, R139, R123.reuse, 0x1, P2 ;  /* 0x0000007b8b8b7211 */ /* 0x080fe200010f0eff */
[----:B------:R-:W-:Y:S01]  /*1420*/  IMAD R85, R3, 0x23, RZ ;  /* 0x0000002303557824 */ /* 0x000fe200078e02ff */
[-C--:B------:R-:W-:Y:S01]  /*1430*/  IADD3 RZ, P2, R11, R122.reuse, RZ ;  /* 0x0000007a0bff7210 */ /* 0x080fe20007f5e0ff */
[----:B------:R0:W-:Y:S01]  /*1440*/  STL.64 [R1+0x278], R14 ;  /* 0x0002780e01007387 */ /* 0x0001e20000100a00 */
[----:B------:R-:W-:Y:S01]  /*1450*/  IADD3 RZ, P4, R13, R122, RZ ;  /* 0x0000007a0dff7210 */ /* 0x000fe20007f9e0ff */
[----:B------:R-:W-:Y:S01]  /*1460*/  IMAD R160, R3, 0xd, RZ ;  /* 0x0000000d03a07824 */ /* 0x000fe200078e02ff */
[----:B------:R-:W-:Y:S01]  /*1470*/  LEA R80, R9, R78, 0x1 ;  /* 0x0000004e09507211 */ /* 0x000fe200078e08ff */
[----:B------:R-:W2:Y:S01]  /*1480*/  LDC R7, c[0x0][0x268] ;  /* 0x00009a00ff077b82 */ /* 0x000ea20000000800 */
[-C--:B------:R-:W-:Y:S01]  /*1490*/  LEA.HI.X.SX32 R141, R141, R123.reuse, 0x1, P3 ;  /* 0x0000007b8d8d7211 */ /* 0x080fe200018f0eff */
[----:B------:R-:W-:Y:S01]  /*14a0*/  IMAD R164, R3, 0x69, RZ ;  /* 0x0000006903a47824 */ /* 0x000fe200078e02ff */
[----:B------:R-:W-:Y:S01]  /*14b0*/  IADD3 R168, P3, R81, R122, RZ ;  /* 0x0000007a51a87210 */ /* 0x000fe20007f7e0ff */
[----:B------:R-:W-:Y:S01]  /*14c0*/  IMAD R82, R9, 0x2, R80 ;  /* 0x0000000209527824 */ /* 0x000fe200078e0250 */
[----:B------:R-:W-:Y:S01]  /*14d0*/  LEA.HI.X.SX32 R145, R145, R123, 0x1, P6 ;  /* 0x0000007b91917211 */ /* 0x000fe200030f0eff */
[----:B------:R-:W-:Y:S01]  /*14e0*/  IMAD R162, R3, 0xd6, RZ ;  /* 0x000000d603a27824 */ /* 0x000fe200078e02ff */
[----:B------:R-:W-:Y:S01]  /*14f0*/  LOP3.LUT R222, R213, 0x8, RZ, 0xfc, !PT ;  /* 0x00000008d5de7812 */ /* 0x000fe200078efcff */
[----:B------:R-:W3:Y:S01]  /*1500*/  LDC R11, c[0x0][0x268] ;  /* 0x00009a00ff0b7b82 */ /* 0x000ee20000000800 */
[----:B------:R-:W-:Y:S01]  /*1510*/  IMAD R84, R9, 0x2, R82 ;  /* 0x0000000209547824 */ /* 0x000fe200078e0252 */
[----:B------:R-:W-:Y:S01]  /*1520*/  LOP3.LUT R220, R213, 0x10, RZ, 0xfc, !PT ;  /* 0x00000010d5dc7812 */ /* 0x000fe200078efcff */
[C---:B------:R-:W-:Y:S01]  /*1530*/  IMAD R166, R3.reuse, 0xda, RZ ;  /* 0x000000da03a67824 */ /* 0x040fe200078e02ff */
[----:B------:R-:W-:Y:S01]  /*1540*/  LEA R222, R222, UR8, 0x5 ;  /* 0x00000008dede7c11 */ /* 0x000fe2000f8e28ff */
[C---:B------:R-:W-:Y:S01]  /*1550*/  IMAD R174, R3.reuse, 0x6f, RZ ;  /* 0x0000006f03ae7824 */ /* 0x040fe200078e02ff */
[----:B------:R-:W-:Y:S01]  /*1560*/  LEA R220, R220, UR8, 0x5 ;  /* 0x00000008dcdc7c11 */ /* 0x000fe2000f8e28ff */
[C---:B------:R-:W-:Y:S01]  /*1570*/  IMAD R175, R3.reuse, 0x7, RZ ;  /* 0x0000000703af7824 */ /* 0x040fe200078e02ff */
[----:B------:R-:W5:Y:S01]  /*1580*/  LDC R13, c[0x0][0x268] ;  /* 0x00009a00ff0d7b82 */ /* 0x000f620000000800 */
[C---:B------:R-:W-:Y:S01]  /*1590*/  IMAD R176, R3.reuse, 0xe2, RZ ;  /* 0x000000e203b07824 */ /* 0x040fe200078e02ff */
[----:B------:R-:W-:Y:S01]  /*15a0*/  MOV R211, 0x3f800000 ;  /* 0x3f80000000d37802 */ /* 0x000fe20000000f00 */
[C---:B------:R-:W-:Y:S01]  /*15b0*/  IMAD R177, R3.reuse, 0xe4, RZ ;  /* 0x000000e403b17824 */ /* 0x040fe200078e02ff */
[C---:B------:R-:W-:Y:S01]  /*15c0*/  LOP3.LUT R252, R8.reuse, 0x40, RZ, 0x3c, !PT ;  /* 0x0000004008fc7812 */ /* 0x040fe200078e3cff */
[C---:B------:R-:W-:Y:S01]  /*15d0*/  IMAD R180, R3.reuse, 0x71, RZ ;  /* 0x0000007103b47824 */ /* 0x040fe200078e02ff */
[----:B------:R-:W-:Y:S01]  /*15e0*/  LOP3.LUT R247, R8, 0x60, RZ, 0x3c, !PT ;  /* 0x0000006008f77812 */ /* 0x000fe200078e3cff */
[----:B------:R-:W-:Y:S01]  /*15f0*/  IMAD R181, R3, 0x39, RZ ;  /* 0x0000003903b57824 */ /* 0x000fe200078e02ff */
[----:B0-----:R-:W0:Y:S01]  /*1600*/  LDC R15, c[0x0][0x268] ;  /* 0x00009a00ff0f7b82 */ /* 0x001e220000000800 */
[----:B--2---:R-:W-:Y:S01]  /*1610*/  IMAD R120, R7, 0x2, R84 ;  /* 0x0000000207787824 */ /* 0x004fe200078e0254 */
[----:B------:R-:W-:Y:S01]  /*1620*/  UMOV UR4, URZ ;  /* 0x0000003f00047c82 */ /* 0x000fe20008000000 */
[----:B------:R-:W-:-:S02]  /*1630*/  IMAD R178, R3, 0xe6, RZ ;  /* 0x000000e603b27824 */ /* 0x000fc400078e02ff */
[C---:B------:R-:W-:Y:S02]  /*1640*/  IMAD R183, R3.reuse, 0x73, RZ ;  /* 0x0000007303b77824 */ /* 0x040fe400078e02ff */
[----:B------:R-:W-:Y:S01]  /*1650*/  IMAD R179, R3, 0xe8, RZ ;  /* 0x000000e803b37824 */ /* 0x000fe200078e02ff */
[----:B------:R-:W2:Y:S01]  /*1660*/  LDC R75, c[0x0][0x268] ;  /* 0x00009a00ff4b7b82 */ /* 0x000ea20000000800 */
[----:B---3--:R-:W-:Y:S02]  /*1670*/  IMAD R140, R11, 0x2, R120 ;  /* 0x000000020b8c7824 */ /* 0x008fe400078e0278 */
[C---:B------:R-:W-:Y:S02]  /*1680*/  IMAD R185, R3.reuse, 0x1d, RZ ;  /* 0x0000001d03b97824 */ /* 0x040fe400078e02ff */
[C---:B------:R-:W-:Y:S02]  /*1690*/  IMAD R182, R3.reuse, 0xea, RZ ;  /* 0x000000ea03b67824 */ /* 0x040fe400078e02ff */
[----:B------:R-:W-:Y:S01]  /*16a0*/  IMAD R184, R3, 0xec, RZ ;  /* 0x000000ec03b87824 */ /* 0x000fe200078e02ff */
[----:B-----5:R-:W-:Y:S01]  /*16b0*/  LEA R142, R13, R140, 0x1 ;  /* 0x0000008c0d8e7211 */ /* 0x020fe200078e08ff */
[----:B------:R-:W3:Y:S01]  /*16c0*/  LDC R116, c[0x0][0x268] ;  /* 0x00009a00ff747b82 */ /* 0x000ee20000000800 */
[----:B------:R-:W-:-:S02]  /*16d0*/  IMAD R186, R3, 0xee, RZ ;  /* 0x000000ee03ba7824 */ /* 0x000fc400078e02ff */
[C---:B------:R-:W-:Y:S02]  /*16e0*/  IMAD R188, R3.reuse, 0x75, RZ ;  /* 0x0000007503bc7824 */ /* 0x040fe400078e02ff */
[----:B------:R-:W-:Y:S02]  /*16f0*/  IMAD R189, R3, 0x3b, RZ ;  /* 0x0000003b03bd7824 */ /* 0x000fe400078e02ff */
[----:B0-----:R-:W-:Y:S01]  /*1700*/  IMAD R144, R15, 0x2, R142 ;  /* 0x000000020f907824 */ /* 0x001fe200078e028e */
[----:B------:R-:W0:Y:S01]  /*1710*/  LDC R117, c[0x0][0x268] ;  /* 0x00009a00ff757b82 */ /* 0x000e220000000800 */
[----:B------:R-:W-:Y:S02]  /*1720*/  IMAD R190, R3, 0x77, RZ ;  /* 0x0000007703be7824 */ /* 0x000fe400078e02ff */
[----:B------:R-:W-:Y:S02]  /*1730*/  IMAD R147, R147, 0x2, R144 ;  /* 0x0000000293937824 */ /* 0x000fe400078e0290 */
[----:B------:R-:W-:-:S02]  /*1740*/  IMAD R192, R3, 0xf, RZ ;  /* 0x0000000f03c07824 */ /* 0x000fc400078e02ff */
[----:B------:R-:W-:Y:S01]  /*1750*/  IMAD R148, R148, 0x2, R147 ;  /* 0x0000000294947824 */ /* 0x000fe200078e0293 */
[----:B------:R-:W5:Y:S01]  /*1760*/  LDC R72, c[0x0][0x268] ;  /* 0x00009a00ff487b82 */ /* 0x000f620000000800 */
[----:B------:R-:W-:Y:S02]  /*1770*/  IMAD R187, R3, 0xf0, RZ ;  /* 0x000000f003bb7824 */ /* 0x000fe400078e02ff */
[----:B------:R-:W-:Y:S02]  /*1780*/  IMAD R149, R149, 0x2, R148 ;  /* 0x0000000295957824 */ /* 0x000fe400078e0294 */
[C---:B------:R-:W-:Y:S02]  /*1790*/  IMAD R191, R3.reuse, 0xf2, RZ ;  /* 0x000000f203bf7824 */ /* 0x040fe400078e02ff */
[C---:B------:R-:W-:Y:S01]  /*17a0*/  IMAD R193, R3.reuse, 0xf4, RZ ;  /* 0x000000f403c17824 */ /* 0x040fe200078e02ff */
[----:B------:R-:W-:Y:S01]  /*17b0*/  LEA R150, R150, R149, 0x1 ;  /* 0x0000009596967211 */ /* 0x000fe200078e08ff */
[----:B------:R-:W5:Y:S01]  /*17c0*/  LDC R23, c[0x0][0x268] ;  /* 0x00009a00ff177b82 */ /* 0x000f620000000800 */
[----:B------:R-:W-:-:S02]  /*17d0*/  IMAD R196, R3, 0x3d, RZ ;  /* 0x0000003d03c47824 */ /* 0x000fc400078e02ff */
[----:B------:R-:W-:Y:S02]  /*17e0*/  IMAD R195, R3, 0x79, RZ ;  /* 0x0000007903c37824 */ /* 0x000fe400078e02ff */
[----:B-1----:R-:W-:Y:S02]  /*17f0*/  IMAD R36, R17, 0x2, R150 ;  /* 0x0000000211247824 */ /* 0x002fe400078e0296 */
[----:B------:R-:W-:Y:S01]  /*1800*/  IMAD R194, R3, 0xf6, RZ ;  /* 0x000000f603c27824 */ /* 0x000fe200078e02ff */
[----:B------:R-:W1:Y:S01]  /*1810*/  LDC R115, c[0x0][0x268] ;  /* 0x00009a00ff737b82 */ /* 0x000e620000000800 */
[----:B----4-:R-:W-:Y:S02]  /*1820*/  IMAD R76, R19, 0x2, R36 ;  /* 0x00000002134c7824 */ /* 0x010fe400078e0224 */
[----:B------:R-:W-:Y:S02]  /*1830*/  IMAD R19, R3, 0x11, RZ ;  /* 0x0000001103137824 */ /* 0x000fe400078e02ff */
[----:B------:R-:W-:-:S02]  /*1840*/  IMAD R118, R21, 0x2, R76 ;  /* 0x0000000215767824 */ /* 0x000fc400078e024c */
[----:B------:R-:W-:Y:S01]  /*1850*/  IMAD R21, R3, 0x92, RZ ;  /* 0x0000009203157824 */ /* 0x000fe200078e02ff */
[----:B------:R-:W4:Y:S01]  /*1860*/  LDC R70, c[0x0][0x268] ;  /* 0x00009a00ff467b82 */ /* 0x000f220000000800 */
[----:B--2---:R-:W-:Y:S01]  /*1870*/  IMAD R75, R75, 0x2, R118 ;  /* 0x000000024b4b7824 */ /* 0x004fe200078e0276 */
[----:B------:R-:W-:Y:S01]  /*1880*/  LEA.HI.X.SX32 R169, R19, R123, 0x1, P3 ;  /* 0x0000007b13a97211 */ /* 0x000fe200018f0eff */
[C---:B------:R-:W-:Y:S02]  /*1890*/  IMAD R19, R3.reuse, 0x94, RZ ;  /* 0x0000009403137824 */ /* 0x040fe400078e02ff */
[C---:B------:R-:W-:Y:S01]  /*18a0*/  IMAD R197, R3.reuse, 0x7b, RZ ;  /* 0x0000007b03c57824 */ /* 0x040fe200078e02ff */
[----:B---3--:R-:W-:Y:S01]  /*18b0*/  LEA R116, R116, R75, 0x1 ;  /* 0x0000004b74747211 */ /* 0x008fe200078e08ff */
[----:B------:R2:W-:Y:S01]  /*18c0*/  STL.64 [R1+0x2f0], R168 ;  /* 0x0002f0a801007387 */ /* 0x0005e20000100a00 */
[----:B------:R-:W3:Y:S01]  /*18d0*/  LDC R25, c[0x0][0x268] ;  /* 0x00009a00ff197b82 */ /* 0x000ee20000000800 */
[----:B------:R-:W-:-:S02]  /*18e0*/  IMAD R198, R3, 0x1f, RZ ;  /* 0x0000001f03c67824 */ /* 0x000fc400078e02ff */
[----:B0-----:R-:W-:Y:S02]  /*18f0*/  IMAD R117, R117, 0x2, R116 ;  /* 0x0000000275757824 */ /* 0x001fe400078e0274 */
[C---:B------:R-:W-:Y:S02]  /*1900*/  IMAD R200, R3.reuse, 0x3f, RZ ;  /* 0x0000003f03c87824 */ /* 0x040fe400078e02ff */
[----:B-----5:R-:W-:Y:S01]  /*1910*/  IMAD R72, R72, 0x2, R117 ;  /* 0x0000000248487824 */ /* 0x020fe200078e0275 */
[----:B------:R-:W0:Y:S01]  /*1920*/  LDC R113, c[0x0][0x268] ;  /* 0x00009a00ff717b82 */ /* 0x000e220000000800 */
[----:B------:R-:W-:Y:S02]  /*1930*/  IMAD R250, R3, 0xf8, RZ ;  /* 0x000000f803fa7824 */ /* 0x000fe400078e02ff */
[----:B------:R-:W-:Y:S01]  /*1940*/  IMAD R74, R23, 0x2, R72 ;  /* 0x00000002174a7824 */ /* 0x000fe200078e0248 */
[-C--:B--2---:R-:W-:Y:S01]  /*1950*/  IADD3 R168, P3, R143, R122.reuse, RZ ;  /* 0x0000007a8fa87210 */ /* 0x084fe20007f7e0ff */
[----:B------:R-:W-:Y:S01]  /*1960*/  IMAD R244, R3, 0xfc, RZ ;  /* 0x000000fc03f47824 */ /* 0x000fe200078e02ff */
[-C--:B------:R-:W-:Y:S01]  /*1970*/  LEA.HI.X.SX32 R143, R143, R123.reuse, 0x1, P5 ;  /* 0x0000007b8f8f7211 */ /* 0x080fe200028f0eff */
[----:B-1----:R-:W-:Y:S01]  /*1980*/  IMAD R115, R115, 0x2, R74 ;  /* 0x0000000273737824 */ /* 0x002fe200078e024a */
[----:B------:R-:W1:Y:S01]  /*1990*/  LDC R106, c[0x0][0x268] ;  /* 0x00009a00ff6a7b82 */ /* 0x000e620000000800 */
[----:B------:R-:W-:Y:S01]  /*19a0*/  LEA.HI.X.SX32 R169, R81, R123, 0x1, P3 ;  /* 0x0000007b51a97211 */ /* 0x000fe200018f0eff */
[C---:B------:R-:W-:Y:S01]  /*19b0*/  IMAD R248, R3.reuse, 0xfa, RZ ;  /* 0x000000fa03f87824 */ /* 0x040fe200078e02ff */
[----:B------:R-:W-:Y:S01]  /*19c0*/  IADD3 R172, P3, R146, R122, RZ ;  /* 0x0000007a92ac7210 */ /* 0x000fe20007f7e0ff */
[----:B------:R-:W-:Y:S01]  /*19d0*/  IMAD R236, R3, 0xfe, RZ ;  /* 0x000000fe03ec7824 */ /* 0x000fe200078e02ff */
[----:B----4-:R-:W-:Y:S01]  /*19e0*/  LEA R70, R70, R115, 0x1 ;  /* 0x0000007346467211 */ /* 0x010fe200078e08ff */
[----:B------:R2:W-:Y:S01]  /*19f0*/  STL.64 [R1+0x270], R168 ;  /* 0x000270a801007387 */ /* 0x0005e20000100a00 */
[C---:B------:R-:W-:Y:S01]  /*1a00*/  LEA R170, P5, R42.reuse, R5, 0x1 ;  /* 0x000000052aaa7211 */ /* 0x040fe200078a08ff */
[----:B------:R-:W4:Y:S01]  /*1a10*/  LDC R9, c[0x0][0x268] ;  /* 0x00009a00ff097b82 */ /* 0x000f220000000800 */
[----:B------:R-:W-:Y:S01]  /*1a20*/  LEA.HI.X.SX32 R173, R85, R123, 0x1, P3 ;  /* 0x0000007b55ad7211 */ /* 0x000fe200018f0eff */
[----:B---3--:R-:W-:Y:S01]  /*1a30*/  IMAD R112, R25, 0x2, R70 ;  /* 0x0000000219707824 */ /* 0x008fe200078e0246 */
[----:B------:R-:W-:Y:S01]  /*1a40*/  LEA.HI.X.SX32 R171, R42, R0, 0x1, P5 ;  /* 0x000000002aab7211 */ /* 0x000fe200028f0eff */
[----:B------:R-:W-:-:S02]  /*1a50*/  IMAD R199, R3, 0x7d, RZ ;  /* 0x0000007d03c77824 */ /* 0x000fc400078e02ff */
[----:B------:R3:W-:Y:S01]  /*1a60*/  STL.64 [R1+0x268], R172 ;  /* 0x000268ac01007387 */ /* 0x0007e20000100a00 */
[----:B------:R-:W-:Y:S01]  /*1a70*/  IMAD.IADD R230, R226, 0x1, R222 ;  /* 0x00000001e2e67824 */ /* 0x000fe200078e02de */
[----:B------:R-:W5:Y:S01]  /*1a80*/  LDC R7, c[0x0][0x268] ;  /* 0x00009a00ff077b82 */ /* 0x000f620000000800 */
[----:B0-----:R-:W-:Y:S01]  /*1a90*/  IMAD R113, R113, 0x2, R112 ;  /* 0x0000000271717824 */ /* 0x001fe200078e0270 */
[-C--:B--2---:R-:W-:Y:S01]  /*1aa0*/  LEA R168, P6, R48, R5.reuse, 0x1 ;  /* 0x0000000530a87211 */ /* 0x084fe200078c08ff */
[----:B------:R0:W-:Y:S01]  /*1ab0*/  STL.64 [R1+0x750], R170 ;  /* 0x000750aa01007387 */ /* 0x0001e20000100a00 */
[----:B------:R-:W-:Y:S02]  /*1ac0*/  IMAD.IADD R228, R226, 0x1, R220 ;  /* 0x00000001e2e47824 */ /* 0x000fe400078e02dc */
[-C--:B------:R-:W-:Y:S01]  /*1ad0*/  LEA.HI.X.SX32 R169, R48, R0.reuse, 0x1, P6 ;  /* 0x0000000030a97211 */ /* 0x080fe200030f0eff */
[----:B------:R-:W-:Y:S01]  /*1ae0*/  IMAD.MOV.U32 R205, RZ, RZ, 0x3f800000 ;  /* 0x3f800000ffcd7424 */ /* 0x000fe200078e00ff */
[----:B------:R-:W2:Y:S01]  /*1af0*/  LDC R105, c[0x0][0x268] ;  /* 0x00009a00ff697b82 */ /* 0x000ea20000000800 */
[----:B-1----:R-:W-:Y:S01]  /*1b00*/  IMAD R106, R106, 0x2, R113 ;  /* 0x000000026a6a7824 */ /* 0x002fe200078e0271 */
[C---:B---3--:R-:W-:Y:S01]  /*1b10*/  LEA R172, P3, R78.reuse, R5, 0x1 ;  /* 0x000000054eac7211 */ /* 0x048fe200078608ff */
[----:B------:R1:W-:Y:S03]  /*1b20*/  STL.64 [R1+0x748], R168 ;  /* 0x000748a801007387 */ /* 0x0003e60000100a00 */
[----:B------:R-:W-:-:S02]  /*1b30*/  LEA.HI.X.SX32 R173, R78, R0, 0x1, P3 ;  /* 0x000000004ead7211 */ /* 0x000fc400018f0eff */
[----:B------:R-:W3:Y:S01]  /*1b40*/  LDC R102, c[0x0][0x268] ;  /* 0x00009a00ff667b82 */ /* 0x000ee20000000800 */
[----:B----4-:R-:W-:Y:S01]  /*1b50*/  IMAD R108, R9, 0x2, R106 ;  /* 0x00000002096c7824 */ /* 0x010fe200078e026a */
[CC--:B0-----:R-:W-:Y:S01]  /*1b60*/  LEA R170, P5, R80.reuse, R5.reuse, 0x1 ;  /* 0x0000000550aa7211 */ /* 0x0c1fe200078a08ff */
[----:B------:R0:W-:Y:S03]  /*1b70*/  STL.64 [R1+0x740], R172 ;  /* 0x000740ac01007387 */ /* 0x0001e60000100a00 */
[----:B------:R-:W-:Y:S02]  /*1b80*/  LEA.HI.X.SX32 R171, R80, R0, 0x1, P5 ;  /* 0x0000000050ab7211 */ /* 0x000fe400028f0eff */
[----:B------:R-:W4:Y:S01]  /*1b90*/  LDC R27, c[0x0][0x268] ;  /* 0x00009a00ff1b7b82 */ /* 0x000f220000000800 */
[----:B-----5:R-:W-:Y:S02]  /*1ba0*/  LEA R110, R7, R108, 0x1 ;  /* 0x0000006c076e7211 */ /* 0x020fe400078e08ff */
[----:B-1----:R-:W-:-:S04]  /*1bb0*/  LEA R168, P6, R82, R5, 0x1 ;  /* 0x0000000552a87211 */ /* 0x002fc800078c08ff */
[-C--:B------:R-:W-:Y:S01]  /*1bc0*/  LEA.HI.X.SX32 R169, R82, R0.reuse, 0x1, P6 ;  /* 0x0000000052a97211 */ /* 0x080fe200030f0eff */
[----:B------:R-:W1:Y:S01]  /*1bd0*/  LDC R29, c[0x0][0x268] ;  /* 0x00009a00ff1d7b82 */ /* 0x000e620000000800 */
[----:B--2---:R-:W-:Y:S01]  /*1be0*/  IMAD R105, R105, 0x2, R110 ;  /* 0x0000000269697824 */ /* 0x004fe200078e026e */
[CC--:B------:R-:W-:Y:S01]  /*1bf0*/  LEA R80, P6, R140.reuse, R5.reuse, 0x1 ;  /* 0x000000058c507211 */ /* 0x0c0fe200078c08ff */
[C---:B0-----:R-:W-:Y:S01]  /*1c00*/  IMAD R172, R3.reuse, 0x6d, RZ ;  /* 0x0000006d03ac7824 */ /* 0x041fe200078e02ff */
[----:B------:R0:W-:Y:S01]  /*1c10*/  STL.64 [R1+0x730], R168 ;  /* 0x000730a801007387 */ /* 0x0001e20000100a00 */
[----:B------:R-:W-:Y:S01]  /*1c20*/  IMAD R173, R3, 0x37, RZ ;  /* 0x0000003703ad7824 */ /* 0x000fe200078e02ff */
[----:B------:R-:W-:Y:S02]  /*1c30*/  LEA.HI.X.SX32 R81, R140, R0, 0x1, P6 ;  /* 0x000000008c517211 */ /* 0x000fe400030f0eff */
[----:B------:R-:W2:Y:S01]  /*1c40*/  LDC R33, c[0x0][0x268] ;  /* 0x00009a00ff217b82 */ /* 0x000ea20000000800 */
[----:B---3--:R-:W-:Y:S01]  /*1c50*/  IMAD R102, R102, 0x2, R105 ;  /* 0x0000000266667824 */ /* 0x008fe200078e0269 */
[----:B------:R3:W-:Y:S06]  /*1c60*/  STL.64 [R1+0x738], R170 ;  /* 0x000738aa01007387 */ /* 0x0007ec0000100a00 */
[----:B------:R-:W5:Y:S01]  /*1c70*/  LDC R35, c[0x0][0x268] ;  /* 0x00009a00ff237b82 */ /* 0x000f620000000800 */
[----:B----4-:R-:W-:Y:S01]  /*1c80*/  IMAD R104, R27, 0x2, R102 ;  /* 0x000000021b687824 */ /* 0x010fe200078e0266 */
[----:B0-----:R-:W-:-:S04]  /*1c90*/  LEA R168, P3, R84, R5, 0x1 ;  /* 0x0000000554a87211 */ /* 0x001fc800078608ff */
[----:B------:R-:W-:Y:S01]  /*1ca0*/  LEA.HI.X.SX32 R169, R84, R0, 0x1, P3 ;  /* 0x0000000054a97211 */ /* 0x000fe200018f0eff */
[----:B---3--:R-:W-:Y:S01]  /*1cb0*/  IMAD R170, R3, 0xde, RZ ;  /* 0x000000de03aa7824 */ /* 0x008fe200078e02ff */
[----:B------:R-:W0:Y:S01]  /*1cc0*/  LDC R99, c[0x0][0x268] ;  /* 0x00009a00ff637b82 */ /* 0x000e220000000800 */
[----:B-1----:R-:W-:Y:S02]  /*1cd0*/  IMAD R66, R29, 0x2, R104 ;  /* 0x000000021d427824 */ /* 0x002fe400078e0268 */
[----:B------:R1:W-:Y:S01]  /*1ce0*/  STL.64 [R1+0x728], R168 ;  /* 0x000728a801007387 */ /* 0x0003e20000100a00 */
[----:B------:R-:W-:-:S04]  /*1cf0*/  IMAD R171, R3, 0xe0, RZ ;  /* 0x000000e003ab7824 */ /* 0x000fc800078e02ff */
[----:B------:R-:W3:Y:S01]  /*1d00*/  LDC R96, c[0x0][0x268] ;  /* 0x00009a00ff607b82 */ /* 0x000ee20000000800 */
[----:B--2---:R-:W-:Y:S01]  /*1d10*/  LEA R64, R33, R66, 0x1 ;  /* 0x0000004221407211 */ /* 0x004fe200078e08ff */
[----:B-1----:R-:W-:-:S06]  /*1d20*/  IMAD R169, R3, 0x1b, RZ ;  /* 0x0000001b03a97824 */ /* 0x002fcc00078e02ff */
[----:B------:R-:W1:Y:S01]  /*1d30*/  LDC R51, c[0x0][0x268] ;  /* 0x00009a00ff337b82 */ /* 0x000e620000000800 */
[----:B-----5:R-:W-:Y:S02]  /*1d40*/  IMAD R100, R35, 0x2, R64 ;  /* 0x0000000223647824 */ /* 0x020fe400078e0240 */
[----:B------:R-:W-:-:S05]  /*1d50*/  IMAD R168, R3, 0xdc, RZ ;  /* 0x000000dc03a87824 */ /* 0x000fca00078e02ff */
[----:B------:R-:W2:Y:S01]  /*1d60*/  LDC R57, c[0x0][0x268] ;  /* 0x00009a00ff397b82 */ /* 0x000ea20000000800 */
[----:B0-----:R-:W-:-:S07]  /*1d70*/  IMAD R99, R99, 0x2, R100 ;  /* 0x0000000263637824 */ /* 0x001fce00078e0264 */
[----:B------:R-:W0:Y:S01]  /*1d80*/  LDC R63, c[0x0][0x268] ;  /* 0x00009a00ff3f7b82 */ /* 0x000e220000000800 */
[----:B---3--:R-:W-:-:S07]  /*1d90*/  IMAD R96, R96, 0x2, R99 ;  /* 0x0000000260607824 */ /* 0x008fce00078e0263 */
[----:B------:R-:W3:Y:S01]  /*1da0*/  LDC R95, c[0x0][0x268] ;  /* 0x00009a00ff5f7b82 */ /* 0x000ee20000000800 */
[----:B-1----:R-:W-:-:S07]  /*1db0*/  IMAD R98, R51, 0x2, R96 ;  /* 0x0000000233627824 */ /* 0x002fce00078e0260 */
[----:B------:R-:W1:Y:S01]  /*1dc0*/  LDC R54, c[0x0][0x268] ;  /* 0x00009a00ff367b82 */ /* 0x000e620000000800 */
[----:B--2---:R-:W-:-:S07]  /*1dd0*/  LEA R60, R57, R98, 0x1 ;  /* 0x00000062393c7211 */ /* 0x004fce00078e08ff */
[----:B------:R-:W2:Y:S01]  /*1de0*/  LDC R86, c[0x0][0x268] ;  /* 0x00009a00ff567b82 */ /* 0x000ea20000000800 */
[----:B0-----:R-:W-:-:S07]  /*1df0*/  IMAD R94, R63, 0x2, R60 ;  /* 0x000000023f5e7824 */ /* 0x001fce00078e023c */
[----:B------:R-:W0:Y:S01]  /*1e00*/  LDC R89, c[0x0][0x268] ;  /* 0x00009a00ff597b82 */ /* 0x000e220000000800 */
[----:B---3--:R-:W-:-:S07]  /*1e10*/  IMAD R95, R95, 0x2, R94 ;  /* 0x000000025f5f7824 */ /* 0x008fce00078e025e */
[----:B------:R-:W3:Y:S01]  /*1e20*/  LDC R151, c[0x0][0x268] ;  /* 0x00009a00ff977b82 */ /* 0x000ee20000000800 */
[----:B-1----:R-:W-:-:S07]  /*1e30*/  IMAD R93, R54, 0x2, R95 ;  /* 0x00000002365d7824 */ /* 0x002fce00078e025f */
[----:B------:R-:W1:Y:S01]  /*1e40*/  LDC R153, c[0x0][0x268] ;  /* 0x00009a00ff997b82 */ /* 0x000e620000000800 */
[----:B--2---:R-:W-:-:S07]  /*1e50*/  IMAD R54, R86, 0x2, R93 ;  /* 0x0000000256367824 */ /* 0x004fce00078e025d */
[----:B------:R-:W2:Y:S01]  /*1e60*/  LDC R155, c[0x0][0x268] ;  /* 0x00009a00ff9b7b82 */ /* 0x000ea20000000800 */
[----:B0-----:R-:W-:-:S07]  /*1e70*/  LEA R92, R89, R54, 0x1 ;  /* 0x00000036595c7211 */ /* 0x001fce00078e08ff */
[----:B------:R-:W0:Y:S01]  /*1e80*/  LDC R152, c[0x0][0x268] ;  /* 0x00009a00ff987b82 */ /* 0x000e220000000800 */
[----:B---3--:R-:W-:-:S07]  /*1e90*/  IMAD R90, R151, 0x2, R92 ;  /* 0x00000002975a7824 */ /* 0x008fce00078e025c */
[----:B------:R-:W3:Y:S01]  /*1ea0*/  LDC R157, c[0x0][0x268] ;  /* 0x00009a00ff9d7b82 */ /* 0x000ee20000000800 */
[----:B-1----:R-:W-:-:S07]  /*1eb0*/  IMAD R88, R153, 0x2, R90 ;  /* 0x0000000299587824 */ /* 0x002fce00078e025a */
[----:B------:R-:W1:Y:S01]  /*1ec0*/  LDC R154, c[0x0][0x268] ;  /* 0x00009a00ff9a7b82 */ /* 0x000e620000000800 */
[----:B--2---:R-:W-:-:S07]  /*1ed0*/  IMAD R89, R155, 0x2, R88 ;  /* 0x000000029b597824 */ /* 0x004fce00078e0258 */
[----:B------:R-:W2:Y:S01]  /*1ee0*/  LDC R159, c[0x0][0x268] ;  /* 0x00009a00ff9f7b82 */ /* 0x000ea20000000800 */
[----:B0-----:R-:W-:Y:S01]  /*1ef0*/  IMAD R48, R152, 0x2, R89 ;  /* 0x0000000298307824 */ /* 0x001fe200078e0259 */
[----:B------:R-:W-:-:S04]  /*1f00*/  LEA R152, P5, R120, R5, 0x1 ;  /* 0x0000000578987211 */ /* 0x000fc800078a08ff */
[----:B------:R-:W-:Y:S02]  /*1f10*/  LEA.HI.X.SX32 R153, R120, R0, 0x1, P5 ;  /* 0x0000000078997211 */ /* 0x000fe400028f0eff */
[----:B------:R-:W0:Y:S01]  /*1f20*/  LDC R161, c[0x0][0x268] ;  /* 0x00009a00ffa17b82 */ /* 0x000e220000000800 */
[----:B---3--:R-:W-:Y:S01]  /*1f30*/  LEA R85, R157, R48, 0x1 ;  /* 0x000000309d557211 */ /* 0x008fe200078e08ff */
[----:B------:R-:W-:Y:S01]  /*1f40*/  IMAD R157, R3, 0x33, RZ ;  /* 0x00000033039d7824 */ /* 0x000fe200078e02ff */
[----:B------:R3:W-:Y:S04]  /*1f50*/  STL.64 [R1+0x720], R152 ;  /* 0x0007209801007387 */ /* 0x0007e80000100a00 */
[----:B------:R4:W-:Y:S01]  /*1f60*/  STL.64 [R1+0x718], R80 ;  /* 0x0007185001007387 */ /* 0x0009e20000100a00 */
[----:B------:R-:W5:Y:S01]  /*1f70*/  LDC R163, c[0x0][0x268] ;  /* 0x00009a00ffa37b82 */ /* 0x000f620000000800 */
[----:B-1----:R-:W-:Y:S01]  /*1f80*/  IMAD R86, R154, 0x2, R85 ;  /* 0x000000029a567824 */ /* 0x002fe200078e0255 */
[----:B------:R-:W-:-:S04]  /*1f90*/  LEA R154, P3, R142, R5, 0x1 ;  /* 0x000000058e9a7211 */ /* 0x000fc800078608ff */
[-C--:B------:R-:W-:Y:S02]  /*1fa0*/  LEA.HI.X.SX32 R155, R142, R0.reuse, 0x1, P3 ;  /* 0x000000008e9b7211 */ /* 0x080fe400018f0eff */
[----:B------:R-:W1:Y:S01]  /*1fb0*/  LDC R165, c[0x0][0x268] ;  /* 0x00009a00ffa57b82 */ /* 0x000e620000000800 */
[CC--:B---3--:R-:W-:Y:S01]  /*1fc0*/  LEA R152, P5, R144.reuse, R5.reuse, 0x1 ;  /* 0x0000000590987211 */ /* 0x0c8fe200078a08ff */
[----:B--2---:R-:W-:Y:S01]  /*1fd0*/  IMAD R84, R159, 0x2, R86 ;  /* 0x000000029f547824 */ /* 0x004fe200078e0256 */
[CC--:B----4-:R-:W-:Y:S01]  /*1fe0*/  LEA R80, P6, R147.reuse, R5.reuse, 0x1 ;  /* 0x0000000593507211 */ /* 0x0d0fe200078c08ff */
[----:B------:R2:W-:Y:S01]  /*1ff0*/  STL.64 [R1+0x710], R154 ;  /* 0x0007109a01007387 */ /* 0x0005e20000100a00 */
[-C--:B------:R-:W-:Y:S02]  /*2000*/  LEA.HI.X.SX32 R153, R144, R0.reuse, 0x1, P5 ;  /* 0x0000000090997211 */ /* 0x080fe400028f0eff */
[-C--:B------:R-:W-:Y:S01]  /*2010*/  LEA.HI.X.SX32 R81, R147, R0.reuse, 0x1, P6 ;  /* 0x0000000093517211 */ /* 0x080fe200030f0eff */
[----:B------:R-:W3:Y:S01]  /*2020*/  LDC R156, c[0x0][0x268] ;  /* 0x00009a00ff9c7b82 */ /* 0x000ee20000000800 */
[----:B------:R-:W-:Y:S01]  /*2030*/  LEA R158, P3, R148, R5, 0x1 ;  /* 0x00000005949e7211 */ /* 0x000fe200078608ff */
[----:B0-----:R-:W-:Y:S01]  /*2040*/  IMAD R42, R161, 0x2, R84 ;  /* 0x00000002a12a7824 */ /* 0x001fe200078e0254 */
[----:B------:R-:W-:Y:S01]  /*2050*/  LEA.HI.X.SX32 R147, R146, R123, 0x1, P1 ;  /* 0x0000007b92937211 */ /* 0x000fe200008f0eff */
[----:B------:R1:W-:Y:S01]  /*2060*/  STL.64 [R1+0x700], R80 ;  /* 0x0007005001007387 */ /* 0x0003e20000100a00 */
[----:B------:R-:W-:Y:S01]  /*2070*/  LEA.HI.X.SX32 R159, R148, R0, 0x1, P3 ;  /* 0x00000000949f7211 */ /* 0x000fe200018f0eff */
[----:B------:R-:W-:Y:S01]  /*2080*/  IMAD R161, R3, 0xd4, RZ ;  /* 0x000000d403a17824 */ /* 0x000fe200078e02ff */
[----:B------:R-:W-:Y:S01]  /*2090*/  LOP3.LUT P1, RZ, R124, 0x7, RZ, 0xc0, !PT ;  /* 0x000000077cff7812 */ /* 0x000fe2000782c0ff */
[----:B------:R-:W0:Y:S01]  /*20a0*/  LDC R167, c[0x0][0x268] ;  /* 0x00009a00ffa77b82 */ /* 0x000e220000000800 */
[----:B------:R4:W-:Y:S01]  /*20b0*/  STL.64 [R1+0x708], R152 ;  /* 0x0007089801007387 */ /* 0x0009e20000100a00 */
[----:B--2---:R-:W-:Y:S01]  /*20c0*/  LEA R154, P5, R149, R5, 0x1 ;  /* 0x00000005959a7211 */ /* 0x004fe200078a08ff */
[----:B-----5:R-:W-:-:S02]  /*20d0*/  IMAD R82, R163, 0x2, R42 ;  /* 0x00000002a3527824 */ /* 0x020fc400078e022a */
[----:B------:R-:W-:Y:S01]  /*20e0*/  STL.64 [R1+0x6f8], R158 ;  /* 0x0006f89e01007387 */ /* 0x000fe20000100a00 */
[----:B------:R-:W-:Y:S01]  /*20f0*/  LEA.HI.X.SX32 R155, R149, R0, 0x1, P5 ;  /* 0x00000000959b7211 */ /* 0x000fe200028f0eff */
[----:B------:R-:W-:Y:S01]  /*2100*/  IMAD R163, R3, 0xd8, RZ ;  /* 0x000000d803a37824 */ /* 0x000fe200078e02ff */
[----:B------:R-:W2:Y:S01]  /*2110*/  LDC R121, c[0x0][0x268] ;  /* 0x00009a00ff797b82 */ /* 0x000ea20000000800 */
[----:B-1----:R-:W-:Y:S01]  /*2120*/  LEA R81, R165, R82, 0x1 ;  /* 0x00000052a5517211 */ /* 0x002fe200078e08ff */
[----:B------:R-:W-:Y:S01]  /*2130*/  IMAD R165, R3, 0x35, RZ ;  /* 0x0000003503a57824 */ /* 0x000fe200078e02ff */
[----:B------:R1:W-:Y:S01]  /*2140*/  STL.64 [R1+0x6f0], R154 ;  /* 0x0006f09a01007387 */ /* 0x0003e20000100a00 */
[----:B----4-:R-:W-:-:S04]  /*2150*/  LEA R152, P6, R150, R5, 0x1 ;  /* 0x0000000596987211 */ /* 0x010fc800078c08ff */
[----:B------:R-:W4:Y:S01]  /*2160*/  LDC R119, c[0x0][0x268] ;  /* 0x00009a00ff777b82 */ /* 0x000f220000000800 */
[-C--:B------:R-:W-:Y:S01]  /*2170*/  LEA.HI.X.SX32 R153, R150, R0.reuse, 0x1, P6 ;  /* 0x0000000096997211 */ /* 0x080fe200030f0eff */
[----:B---3--:R-:W-:Y:S01]  /*2180*/  IMAD R78, R156, 0x2, R81 ;  /* 0x000000029c4e7824 */ /* 0x008fe200078e0251 */
[-C--:B------:R-:W-:Y:S01]  /*2190*/  LEA R148, P6, R118, R5.reuse, 0x1 ;  /* 0x0000000576947211 */ /* 0x080fe200078c08ff */
[----:B------:R-:W-:Y:S02]  /*21a0*/  IMAD R156, R3, 0x65, RZ ;  /* 0x00000065039c7824 */ /* 0x000fe400078e02ff */
[----:B------:R3:W-:Y:S01]  /*21b0*/  STL.64 [R1+0x6e8], R152 ;  /* 0x0006e89801007387 */ /* 0x0007e20000100a00 */
[-C--:B-1----:R-:W-:Y:S01]  /*21c0*/  LEA R154, P3, R36, R5.reuse, 0x1 ;  /* 0x00000005249a7211 */ /* 0x082fe200078608ff */
[----:B------:R-:W1:Y:S01]  /*21d0*/  LDC R77, c[0x0][0x268] ;  /* 0x00009a00ff4d7b82 */ /* 0x000e620000000800 */
[-C--:B------:R-:W-:Y:S01]  /*21e0*/  LEA.HI.X.SX32 R149, R118, R0.reuse, 0x1, P6 ;  /* 0x0000000076957211 */ /* 0x080fe200030f0eff */
[----:B0-----:R-:W-:Y:S01]  /*21f0*/  IMAD R80, R167, 0x2, R78 ;  /* 0x00000002a7507824 */ /* 0x001fe200078e024e */
[-C--:B------:R-:W-:Y:S01]  /*2200*/  LEA.HI.X.SX32 R155, R36, R0.reuse, 0x1, P3 ;  /* 0x00000000249b7211 */ /* 0x080fe200018f0eff */
[----:B------:R-:W-:Y:S01]  /*2210*/  IMAD R158, R3, 0x67, RZ ;  /* 0x00000067039e7824 */ /* 0x000fe200078e02ff */
[-C--:B------:R-:W-:Y:S01]  /*2220*/  LEA R150, P3, R75, R5.reuse, 0x1 ;  /* 0x000000054b967211 */ /* 0x080fe200078608ff */
[----:B------:R-:W-:Y:S01]  /*2230*/  IMAD R159, R3, 0xd2, RZ ;  /* 0x000000d2039f7824 */ /* 0x000fe200078e02ff */
[-C--:B------:R-:W-:Y:S01]  /*2240*/  LEA R120, P6, R117, R5.reuse, 0x1 ;  /* 0x0000000575787211 */ /* 0x080fe200078c08ff */
[----:B------:R0:W-:Y:S01]  /*2250*/  STL.64 [R1+0x6e0], R154 ;  /* 0x0006e09a01007387 */ /* 0x0001e20000100a00 */
[----:B------:R-:W5:Y:S01]  /*2260*/  LDC R114, c[0x0][0x268] ;  /* 0x00009a00ff727b82 */ /* 0x000f620000000800 */
[C---:B---3--:R-:W-:Y:S01]  /*2270*/  LEA R152, P5, R76.reuse, R5, 0x1 ;  /* 0x000000054c987211 */ /* 0x048fe200078a08ff */
[----:B--2---:R-:W-:Y:S01]  /*2280*/  IMAD R36, R121, 0x2, R80 ;  /* 0x0000000279247824 */ /* 0x004fe200078e0250 */
[-C--:B------:R-:W-:Y:S01]  /*2290*/  LEA.HI.X.SX32 R151, R75, R0.reuse, 0x1, P3 ;  /* 0x000000004b977211 */ /* 0x080fe200018f0eff */
[----:B------:R-:W-:Y:S01]  /*22a0*/  IMAD R167, R3, 0x6b, RZ ;  /* 0x0000006b03a77824 */ /* 0x000fe200078e02ff */
[----:B------:R-:W-:-:S02]  /*22b0*/  LEA.HI.X.SX32 R153, R76, R0, 0x1, P5 ;  /* 0x000000004c997211 */ /* 0x000fc400028f0eff */
[-C--:B------:R-:W-:Y:S01]  /*22c0*/  LEA.HI.X.SX32 R121, R117, R0.reuse, 0x1, P6 ;  /* 0x0000000075797211 */ /* 0x080fe200030f0eff */
[----:B------:R-:W2:Y:S01]  /*22d0*/  LDC R30, c[0x0][0x268] ;  /* 0x00009a00ff1e7b82 */ /* 0x000ea20000000800 */
[----:B------:R-:W-:Y:S01]  /*22e0*/  LEA R118, P6, R115, R5, 0x1 ;  /* 0x0000000573767211 */ /* 0x000fe200078c08ff */
[----:B------:R3:W-:Y:S01]  /*22f0*/  STL.64 [R1+0x6d8], R152 ;  /* 0x0006d89801007387 */ /* 0x0007e20000100a00 */
[----:B----4-:R-:W-:Y:S02]  /*2300*/  IMAD R76, R119, 0x2, R36 ;  /* 0x00000002774c7824 */ /* 0x010fe400078e0224 */
[----:B------:R-:W-:Y:S01]  /*2310*/  LEA.HI.X.SX32 R119, R115, R0, 0x1, P6 ;  /* 0x0000000073777211 */ /* 0x000fe200030f0eff */
[----:B------:R4:W-:Y:S01]  /*2320*/  STL.64 [R1+0x6d0], R148 ;  /* 0x0006d09401007387 */ /* 0x0009e20000100a00 */
[----:B0-----:R-:W-:Y:S01]  /*2330*/  IMAD R154, R3, 0x4a, RZ ;  /* 0x0000004a039a7824 */ /* 0x001fe200078e02ff */
[----:B------:R-:W0:Y:S01]  /*2340*/  LDC R111, c[0x0][0x268] ;  /* 0x00009a00ff6f7b82 */ /* 0x000e220000000800 */
[----:B-1----:R-:W-:Y:S01]  /*2350*/  LEA R77, R77, R76, 0x1 ;  /* 0x0000004c4d4d7211 */ /* 0x002fe200078e08ff */
[----:B------:R1:W-:Y:S01]  /*2360*/  STL.64 [R1+0x6c8], R150 ;  /* 0x0006c89601007387 */ /* 0x0003e20000100a00 */
[----:B---3--:R-:W-:-:S05]  /*2370*/  IMAD R152, R3, 0x49, RZ ;  /* 0x0000004903987824 */ /* 0x008fca00078e02ff */
[----:B------:R-:W3:Y:S01]  /*2380*/  LDC R109, c[0x0][0x268] ;  /* 0x00009a00ff6d7b82 */ /* 0x000ee20000000800 */
[----:B-----5:R-:W-:Y:S01]  /*2390*/  IMAD R75, R114, 0x2, R77 ;  /* 0x00000002724b7824 */ /* 0x020fe200078e024d */
[----:B----4-:R-:W-:-:S04]  /*23a0*/  LEA R148, P5, R116, R5, 0x1 ;  /* 0x0000000574947211 */ /* 0x010fc800078a08ff */
[-C--:B------:R-:W-:Y:S01]  /*23b0*/  LEA.HI.X.SX32 R149, R116, R0.reuse, 0x1, P5 ;  /* 0x0000000074957211 */ /* 0x080fe200028f0eff */
[----:B-1----:R-:W-:Y:S01]  /*23c0*/  IMAD R150, R3, 0x48, RZ ;  /* 0x0000004803967824 */ /* 0x002fe200078e02ff */
[----:B------:R-:W1:Y:S01]  /*23d0*/  LDC R107, c[0x0][0x268] ;  /* 0x00009a00ff6b7b82 */ /* 0x000e620000000800 */
[CC--:B------:R-:W-:Y:S01]  /*23e0*/  LEA R116, P6, R113.reuse, R5.reuse, 0x1 ;  /* 0x0000000571747211 */ /* 0x0c0fe200078c08ff */
[----:B--2---:R-:W-:Y:S01]  /*23f0*/  IMAD R30, R30, 0x2, R75 ;  /* 0x000000021e1e7824 */ /* 0x004fe200078e024b */
[----:B------:R2:W-:Y:S01]  /*2400*/  STL.64 [R1+0x6c0], R148 ;  /* 0x0006c09401007387 */ /* 0x0005e20000100a00 */
[----:B------:R-:W-:Y:S02]  /*2410*/  LEA R151, R130, UR8, 0x3 ;  /* 0x0000000882977c11 */ /* 0x000fe4000f8e18ff */
[----:B------:R-:W-:Y:S01]  /*2420*/  LEA.HI.X.SX32 R117, R113, R0, 0x1, P6 ;  /* 0x0000000071757211 */ /* 0x000fe200030f0eff */
[----:B------:R4:W-:Y:S01]  /*2430*/  STL.64 [R1+0x6b8], R120 ;  /* 0x0006b87801007387 */ /* 0x0009e20000100a00 */
[----:B------:R-:W5:Y:S01]  /*2440*/  LDC R71, c[0x0][0x268] ;  /* 0x00009a00ff477b82 */ /* 0x000f620000000800 */
[----:B------:R-:W-:-:S02]  /*2450*/  LEA R114, P6, R110, R5, 0x1 ;  /* 0x000000056e727211 */ /* 0x000fc400078c08ff */
[----:B------:R-:W-:Y:S02]  /*2460*/  IADD3 R232, R151, R226, RZ ;  /* 0x000000e297e87210 */ /* 0x000fe40007ffe0ff */
[-C--:B------:R-:W-:Y:S02]  /*2470*/  LEA.HI.X.SX32 R115, R110, R0.reuse, 0x1, P6 ;  /* 0x000000006e737211 */ /* 0x080fe400030f0eff */
[----:B--2---:R-:W-:Y:S01]  /*2480*/  LEA R148, P3, R72, R5, 0x1 ;  /* 0x0000000548947211 */ /* 0x004fe200078608ff */
[----:B------:R-:W2:Y:S01]  /*2490*/  LDC R24, c[0x0][0x268] ;  /* 0x00009a00ff187b82 */ /* 0x000ea20000000800 */
[----:B------:R-:W-:Y:S02]  /*24a0*/  LEA.HI.X.SX32 R151, R150, R123, 0x1, P2 ;  /* 0x0000007b96977211 */ /* 0x000fe400010f0eff */
[----:B----4-:R-:W-:Y:S02]  /*24b0*/  LEA R120, P5, R74, R5, 0x1 ;  /* 0x000000054a787211 */ /* 0x010fe400078a08ff */
[----:B------:R-:W-:-:S02]  /*24c0*/  LEA.HI.X.SX32 R149, R72, R0, 0x1, P3 ;  /* 0x0000000048957211 */ /* 0x000fc400018f0eff */
[----:B------:R-:W-:Y:S01]  /*24d0*/  LEA.HI.X.SX32 R121, R74, R0, 0x1, P5 ;  /* 0x000000004a797211 */ /* 0x000fe200028f0eff */
[----:B0-----:R-:W-:Y:S01]  /*24e0*/  IMAD R74, R111, 0x2, R30 ;  /* 0x000000026f4a7824 */ /* 0x001fe200078e021e */
[----:B------:R-:W0:Y:S01]  /*24f0*/  LDC R67, c[0x0][0x268] ;  /* 0x00009a00ff437b82 */ /* 0x000e220000000800 */
[----:B------:R4:W-:Y:S02]  /*2500*/  STL.64 [R1+0x6b0], R148 ;  /* 0x0006b09401007387 */ /* 0x0009e40000100a00 */
[----:B---3--:R-:W-:Y:S02]  /*2510*/  IMAD R72, R109, 0x2, R74 ;  /* 0x000000026d487824 */ /* 0x008fe400078e024a */
[----:B------:R3:W-:Y:S03]  /*2520*/  STL.64 [R1+0x6a8], R120 ;  /* 0x0006a87801007387 */ /* 0x0007e60000100a00 */
[----:B------:R-:W0:Y:S01]  /*2530*/  LDC R68, c[0x0][0x268] ;  /* 0x00009a00ff447b82 */ /* 0x000e220000000800 */
[----:B------:R1:W-:Y:S01]  /*2540*/  STL.64 [R1+0x6a0], R118 ;  /* 0x0006a07601007387 */ /* 0x0003e20000100a00 */
[----:B----4-:R-:W-:-:S06]  /*2550*/  IMAD R148, R3, 0x47, RZ ;  /* 0x0000004703947824 */ /* 0x010fcc00078e02ff */
[----:B------:R-:W4:Y:S01]  /*2560*/  LDC R103, c[0x0][0x268] ;  /* 0x00009a00ff677b82 */ /* 0x000f220000000800 */
[----:B---3--:R-:W-:Y:S02]  /*2570*/  LEA R120, P3, R70, R5, 0x1 ;  /* 0x0000000546787211 */ /* 0x008fe400078608ff */
[----:B------:R-:W-:Y:S02]  /*2580*/  LEA.HI.X.SX32 R149, R148, R123, 0x1, P4 ;  /* 0x0000007b94957211 */ /* 0x000fe400020f0eff */
[----:B-1----:R-:W-:Y:S02]  /*2590*/  LEA R118, P5, R112, R5, 0x1 ;  /* 0x0000000570767211 */ /* 0x002fe400078a08ff */
[-C--:B------:R-:W-:Y:S01]  /*25a0*/  LEA.HI.X.SX32 R121, R70, R0.reuse, 0x1, P3 ;  /* 0x0000000046797211 */ /* 0x080fe200018f0eff */
[----:B------:R-:W1:Y:S01]  /*25b0*/  LDC R101, c[0x0][0x268] ;  /* 0x00009a00ff657b82 */ /* 0x000e620000000800 */
[----:B------:R-:W-:Y:S02]  /*25c0*/  LEA.HI.X.SX32 R119, R112, R0, 0x1, P5 ;  /* 0x0000000070777211 */ /* 0x000fe400028f0eff */
[----:B------:R-:W-:Y:S01]  /*25d0*/  LEA R70, R107, R72, 0x1 ;  /* 0x000000486b467211 */ /* 0x000fe200078e08ff */
[----:B------:R3:W-:Y:S04]  /*25e0*/  STL.64 [R1+0x698], R120 ;  /* 0x0006987801007387 */ /* 0x0007e80000100a00 */
[----:B------:R0:W-:Y:S01]  /*25f0*/  STL.64 [R1+0x690], R118 ;  /* 0x0006907601007387 */ /* 0x0001e20000100a00 */
[----:B-----5:R-:W-:Y:S01]  /*2600*/  IMAD R71, R71, 0x2, R70 ;  /* 0x0000000247477824 */ /* 0x020fe200078e0246 */
[----:B------:R-:W5:Y:S02]  /*2610*/  LDC R65, c[0x0][0x268] ;  /* 0x00009a00ff417b82 */ /* 0x000f640000000800 */
[----:B------:R0:W-:Y:S01]  /*2620*/  STL.64 [R1+0x688], R116 ;  /* 0x0006887401007387 */ /* 0x0001e20000100a00 */
[----:B--2---:R-:W-:-:S02]  /*2630*/  IMAD R24, R24, 0x2, R71 ;  /* 0x0000000218187824 */ /* 0x004fc400078e0247 */
[----:B---3--:R-:W-:Y:S02]  /*2640*/  IMAD R120, R3, 0xce, RZ ;  /* 0x000000ce03787824 */ /* 0x008fe400078e02ff */
[----:B0-----:R-:W-:Y:S01]  /*2650*/  IMAD R67, R67, 0x2, R24 ;  /* 0x0000000243437824 */ /* 0x001fe200078e0218 */
[----:B------:R-:W0:Y:S01]  /*2660*/  LDC R62, c[0x0][0x268] ;  /* 0x00009a00ff3e7b82 */ /* 0x000e220000000800 */
[-C--:B------:R-:W-:Y:S01]  /*2670*/  LEA R118, P3, R106, R5.reuse, 0x1 ;  /* 0x000000056a767211 */ /* 0x080fe200078608ff */
[----:B------:R-:W-:Y:S02]  /*2680*/  IMAD R121, R3, 0xd0, RZ ;  /* 0x000000d003797824 */ /* 0x000fe400078e02ff */
[----:B------:R-:W-:Y:S01]  /*2690*/  IMAD R68, R68, 0x2, R67 ;  /* 0x0000000244447824 */ /* 0x000fe200078e0243 */
[----:B------:R-:W-:Y:S02]  /*26a0*/  LEA R116, P5, R108, R5, 0x1 ;  /* 0x000000056c747211 */ /* 0x000fe400078a08ff */
[-C--:B------:R-:W-:Y:S01]  /*26b0*/  LEA.HI.X.SX32 R119, R106, R0.reuse, 0x1, P3 ;  /* 0x000000006a777211 */ /* 0x080fe200018f0eff */
[----:B------:R-:W2:Y:S01]  /*26c0*/  LDC R97, c[0x0][0x268] ;  /* 0x00009a00ff617b82 */ /* 0x000ea20000000800 */
[----:B------:R-:W-:-:S02]  /*26d0*/  LEA.HI.X.SX32 R117, R108, R0, 0x1, P5 ;  /* 0x000000006c757211 */ /* 0x000fc400028f0eff */
[CC--:B------:R-:W-:Y:S01]  /*26e0*/  LEA R112, P3, R105.reuse, R5.reuse, 0x1 ;  /* 0x0000000569707211 */ /* 0x0c0fe200078608ff */
[----:B------:R3:W-:Y:S01]  /*26f0*/  STL.64 [R1+0x680], R118 ;  /* 0x0006807601007387 */ /* 0x0007e20000100a00 */
[-C--:B------:R-:W-:Y:S02]  /*2700*/  LEA R108, P5, R102, R5.reuse, 0x1 ;  /* 0x00000005666c7211 */ /* 0x080fe400078a08ff */
[----:B------:R-:W-:Y:S01]  /*2710*/  LEA R106, P6, R104, R5, 0x1 ;  /* 0x00000005686a7211 */ /* 0x000fe200078c08ff */
[----:B------:R1:W-:Y:S01]  /*2720*/  STL.64 [R1+0x678], R116 ;  /* 0x0006787401007387 */ /* 0x0003e20000100a00 */
[-C--:B------:R-:W-:Y:S01]  /*2730*/  LEA.HI.X.SX32 R113, R105, R0.reuse, 0x1, P3 ;  /* 0x0000000069717211 */ /* 0x080fe200018f0eff */
[----:B------:R-:W2:Y:S01]  /*2740*/  LDC R61, c[0x0][0x268] ;  /* 0x00009a00ff3d7b82 */ /* 0x000ea20000000800 */
[-C--:B------:R-:W-:Y:S01]  /*2750*/  LEA.HI.X.SX32 R109, R102, R0.reuse, 0x1, P5 ;  /* 0x00000000666d7211 */ /* 0x080fe200028f0eff */
[----:B------:R5:W-:Y:S01]  /*2760*/  STL.64 [R1+0x670], R114 ;  /* 0x0006707201007387 */ /* 0x000be20000100a00 */
[----:B------:R-:W-:-:S02]  /*2770*/  LEA.HI.X.SX32 R107, R104, R0, 0x1, P6 ;  /* 0x00000000686b7211 */ /* 0x000fc400030f0eff */
[C---:B------:R-:W-:Y:S01]  /*2780*/  LEA R110, P3, R66.reuse, R5, 0x1 ;  /* 0x00000005426e7211 */ /* 0x040fe200078608ff */
[----:B------:R0:W-:Y:S01]  /*2790*/  STL.64 [R1+0x668], R112 ;  /* 0x0006687001007387 */ /* 0x0001e20000100a00 */
[----:B---3--:R-:W-:Y:S01]  /*27a0*/  IMAD R119, R3, 0x19, RZ ;  /* 0x0000001903777824 */ /* 0x008fe200078e02ff */
[----:B------:R-:W3:Y:S01]  /*27b0*/  LDC R56, c[0x0][0x268] ;  /* 0x00009a00ff387b82 */ /* 0x000ee20000000800 */
[----:B------:R-:W-:Y:S01]  /*27c0*/  LEA.HI.X.SX32 R111, R66, R0, 0x1, P3 ;  /* 0x00000000426f7211 */ /* 0x000fe200018f0eff */
[----:B------:R0:W-:Y:S01]  /*27d0*/  STL.64 [R1+0x660], R108 ;  /* 0x0006606c01007387 */ /* 0x0001e20000100a00 */
[----:B----4-:R-:W-:Y:S01]  /*27e0*/  LEA R66, R103, R68, 0x1 ;  /* 0x0000004467427211 */ /* 0x010fe200078e08ff */
[C---:B-1----:R-:W-:Y:S02]  /*27f0*/  IMAD R117, R3.reuse, 0x63, RZ ;  /* 0x0000006303757824 */ /* 0x042fe400078e02ff */
[----:B------:R1:W-:Y:S01]  /*2800*/  STL.64 [R1+0x658], R106 ;  /* 0x0006586a01007387 */ /* 0x0003e20000100a00 */
[C---:B-----5:R-:W-:Y:S01]  /*2810*/  IMAD R114, R3.reuse, 0x61, RZ ;  /* 0x0000006103727824 */ /* 0x060fe200078e02ff */
[----:B------:R-:W4:Y:S01]  /*2820*/  LDC R91, c[0x0][0x268] ;  /* 0x00009a00ff5b7b82 */ /* 0x000f220000000800 */
[C---:B------:R-:W-:Y:S01]  /*2830*/  IMAD R115, R3.reuse, 0x31, RZ ;  /* 0x0000003103737824 */ /* 0x040fe200078e02ff */
[----:B------:R5:W-:Y:S01]  /*2840*/  STL.64 [R1+0x650], R110 ;  /* 0x0006506e01007387 */ /* 0x000be20000100a00 */
[----:B0-----:R-:W-:-:S02]  /*2850*/  IMAD R112, R3, 0xc6, RZ ;  /* 0x000000c603707824 */ /* 0x001fc400078e02ff */
[C---:B------:R-:W-:Y:S01]  /*2860*/  IMAD R113, R3.reuse, 0xc8, RZ ;  /* 0x000000c803717824 */ /* 0x040fe200078e02ff */
[-C--:B------:R-:W-:Y:S01]  /*2870*/  LEA R108, P5, R64, R5.reuse, 0x1 ;  /* 0x00000005406c7211 */ /* 0x080fe200078a08ff */
[C---:B------:R-:W-:Y:S01]  /*2880*/  IMAD R116, R3.reuse, 0xca, RZ ;  /* 0x000000ca03747824 */ /* 0x040fe200078e02ff */
[----:B------:R-:W0:Y:S01]  /*2890*/  LDC R55, c[0x0][0x268] ;  /* 0x00009a00ff377b82 */ /* 0x000e220000000800 */
[----:B------:R-:W-:Y:S01]  /*28a0*/  IMAD R118, R3, 0xcc, RZ ;  /* 0x000000cc03767824 */ /* 0x000fe200078e02ff */
[-C--:B-1----:R-:W-:Y:S02]  /*28b0*/  LEA R106, P6, R100, R5.reuse, 0x1 ;  /* 0x00000005646a7211 */ /* 0x082fe400078c08ff */
[-C--:B------:R-:W-:Y:S01]  /*28c0*/  LEA.HI.X.SX32 R109, R64, R0.reuse, 0x1, P5 ;  /* 0x00000000406d7211 */ /* 0x080fe200028f0eff */
[----:B------:R-:W-:Y:S01]  /*28d0*/  IMAD R64, R101, 0x2, R66 ;  /* 0x0000000265407824 */ /* 0x000fe200078e0242 */
[-C--:B------:R-:W-:Y:S01]  /*28e0*/  LEA.HI.X.SX32 R107, R100, R0.reuse, 0x1, P6 ;  /* 0x00000000646b7211 */ /* 0x080fe200030f0eff */
[----:B-----5:R-:W-:Y:S01]  /*28f0*/  IMAD R110, R3, 0xc2, RZ ;  /* 0x000000c2036e7824 */ /* 0x020fe200078e02ff */
[-C--:B------:R-:W-:Y:S01]  /*2900*/  LEA R104, P5, R96, R5.reuse, 0x1 ;  /* 0x0000000560687211 */ /* 0x080fe200078a08ff */
[----:B------:R-:W-:Y:S01]  /*2910*/  IMAD R65, R65, 0x2, R64 ;  /* 0x0000000241417824 */ /* 0x000fe200078e0240 */
[-C--:B------:R-:W-:Y:S01]  /*2920*/  LEA R102, P6, R98, R5.reuse, 0x1 ;  /* 0x0000000562667211 */ /* 0x080fe200078c08ff */
[----:B------:R1:W-:Y:S01]  /*2930*/  STL.64 [R1+0x640], R106 ;  /* 0x0006406a01007387 */ /* 0x0003e20000100a00 */
[-C--:B------:R-:W-:Y:S01]  /*2940*/  LEA.HI.X.SX32 R105, R96, R0.reuse, 0x1, P5 ;  /* 0x0000000060697211 */ /* 0x080fe200028f0eff */
[----:B------:R-:W-:Y:S01]  /*2950*/  IMAD R62, R62, 0x2, R65 ;  /* 0x000000023e3e7824 */ /* 0x000fe200078e0241 */
[----:B------:R-:W-:Y:S01]  /*2960*/  LEA.HI.X.SX32 R103, R98, R0, 0x1, P6 ;  /* 0x0000000062677211 */ /* 0x000fe200030f0eff */
[----:B------:R5:W-:Y:S01]  /*2970*/  STL.64 [R1+0x648], R108 ;  /* 0x0006486c01007387 */ /* 0x000be20000100a00 */
[----:B------:R-:W-:Y:S01]  /*2980*/  LEA R100, P6, R95, R5, 0x1 ;  /* 0x000000055f647211 */ /* 0x000fe200078c08ff */
[----:B------:R-:W0:Y:S01]  /*2990*/  LDC R50, c[0x0][0x268] ;  /* 0x00009a00ff327b82 */ /* 0x000e220000000800 */
[----:B------:R-:W-:-:S02]  /*29a0*/  IMAD R111, R3, 0xc4, RZ ;  /* 0x000000c4036f7824 */ /* 0x000fc400078e02ff */
[-C--:B------:R-:W-:Y:S02]  /*29b0*/  LEA.HI.X.SX32 R101, R95, R0.reuse, 0x1, P6 ;  /* 0x000000005f657211 */ /* 0x080fe400030f0eff */
[-C--:B------:R-:W-:Y:S02]  /*29c0*/  LEA R96, P6, R92, R5.reuse, 0x1 ;  /* 0x000000055c607211 */ /* 0x080fe400078c08ff */
[----:B-1----:R-:W-:Y:S01]  /*29d0*/  LEA R106, P3, R99, R5, 0x1 ;  /* 0x00000005636a7211 */ /* 0x002fe200078608ff */
[----:B------:R-:W1:Y:S01]  /*29e0*/  LDC R87, c[0x0][0x268] ;  /* 0x00009a00ff577b82 */ /* 0x000e620000000800 */
[----:B-----5:R-:W-:Y:S02]  /*29f0*/  IMAD R108, R3, 0x5f, RZ ;  /* 0x0000005f036c7824 */ /* 0x020fe400078e02ff */
[----:B------:R-:W-:Y:S01]  /*2a00*/  LEA.HI.X.SX32 R107, R99, R0, 0x1, P3 ;  /* 0x00000000636b7211 */ /* 0x000fe200018f0eff */
[----:B------:R-:W-:-:S04]  /*2a10*/  IMAD R109, R3, 0x3, RZ ;  /* 0x00000003036d7824 */ /* 0x000fc800078e02ff */
[----:B------:R5:W-:Y:S01]  /*2a20*/  STL.64 [R1+0x638], R106 ;  /* 0x0006386a01007387 */ /* 0x000be20000100a00 */
[----:B------:R-:W1:Y:S03]  /*2a30*/  LDC R49, c[0x0][0x268] ;  /* 0x00009a00ff317b82 */ /* 0x000e660000000800 */
[----:B------:R2:W-:Y:S04]  /*2a40*/  STL.64 [R1+0x630], R104 ;  /* 0x0006306801007387 */ /* 0x0005e80000100a00 */
[----:B------:R3:W-:Y:S01]  /*2a50*/  STL.64 [R1+0x628], R102 ;  /* 0x0006286601007387 */ /* 0x0007e20000100a00 */
[----:B------:R-:W1:Y:S01]  /*2a60*/  LDC R44, c[0x0][0x268] ;  /* 0x00009a00ff2c7b82 */ /* 0x000e620000000800 */
[----:B-----5:R-:W-:-:S02]  /*2a70*/  IMAD R106, R3, 0x5d, RZ ;  /* 0x0000005d036a7824 */ /* 0x020fc400078e02ff */
[----:B------:R-:W-:Y:S01]  /*2a80*/  IMAD R107, R3, 0x2f, RZ ;  /* 0x0000002f036b7824 */ /* 0x000fe200078e02ff */
[----:B--2---:R-:W-:-:S04]  /*2a90*/  LEA R104, P3, R60, R5, 0x1 ;  /* 0x000000053c687211 */ /* 0x004fc800078608ff */
[----:B------:R-:W2:Y:S01]  /*2aa0*/  LDC R83, c[0x0][0x268] ;  /* 0x00009a00ff537b82 */ /* 0x000ea20000000800 */
[-C--:B------:R-:W-:Y:S01]  /*2ab0*/  LEA.HI.X.SX32 R105, R60, R0.reuse, 0x1, P3 ;  /* 0x000000003c697211 */ /* 0x080fe200018f0eff */
[----:B------:R-:W-:Y:S01]  /*2ac0*/  IMAD R60, R97, 0x2, R62 ;  /* 0x00000002613c7824 */ /* 0x000fe200078e023e */
[-C--:B---3--:R-:W-:Y:S02]  /*2ad0*/  LEA R102, P5, R94, R5.reuse, 0x1 ;  /* 0x000000055e667211 */ /* 0x088fe400078a08ff */
[-C--:B------:R-:W-:Y:S01]  /*2ae0*/  LEA.HI.X.SX32 R97, R92, R0.reuse, 0x1, P6 ;  /* 0x000000005c617211 */ /* 0x080fe200030f0eff */
[----:B------:R3:W-:Y:S01]  /*2af0*/  STL.64 [R1+0x620], R104 ;  /* 0x0006206801007387 */ /* 0x0007e20000100a00 */
[----:B------:R-:W-:Y:S01]  /*2b00*/  LEA.HI.X.SX32 R103, R94, R0, 0x1, P5 ;  /* 0x000000005e677211 */ /* 0x000fe200028f0eff */
[----:B------:R-:W5:Y:S01]  /*2b10*/  LDC R43, c[0x0][0x268] ;  /* 0x00009a00ff2b7b82 */ /* 0x000f620000000800 */
[-C--:B------:R-:W-:Y:S01]  /*2b20*/  LEA R98, P5, R54, R5.reuse, 0x1 ;  /* 0x0000000536627211 */ /* 0x080fe200078a08ff */
[----:B------:R4:W-:Y:S01]  /*2b30*/  STL.64 [R1+0x610], R100 ;  /* 0x0006106401007387 */ /* 0x0009e20000100a00 */
[----:B------:R-:W-:-:S02]  /*2b40*/  LEA R94, P6, R89, R5, 0x1 ;  /* 0x00000005595e7211 */ /* 0x000fc400078c08ff */
[-C--:B------:R-:W-:Y:S01]  /*2b50*/  LEA.HI.X.SX32 R99, R54, R0.reuse, 0x1, P5 ;  /* 0x0000000036637211 */ /* 0x080fe200028f0eff */
[----:B------:R0:W-:Y:S01]  /*2b60*/  STL.64 [R1+0x618], R102 ;  /* 0x0006186601007387 */ /* 0x0001e20000100a00 */
[----:B------:R-:W-:Y:S01]  /*2b70*/  LEA.HI.X.SX32 R95, R89, R0, 0x1, P6 ;  /* 0x00000000595f7211 */ /* 0x000fe200030f0eff */
[----:B------:R-:W5:Y:S01]  /*2b80*/  LDC R38, c[0x0][0x268] ;  /* 0x00009a00ff267b82 */ /* 0x000f620000000800 */
[----:B------:R-:W-:Y:S01]  /*2b90*/  LEA R61, R61, R60, 0x1 ;  /* 0x0000003c3d3d7211 */ /* 0x000fe200078e08ff */
[C---:B---3--:R-:W-:Y:S02]  /*2ba0*/  IMAD R104, R3.reuse, 0xbe, RZ ;  /* 0x000000be03687824 */ /* 0x048fe400078e02ff */
[----:B------:R-:W-:Y:S01]  /*2bb0*/  IMAD R105, R3, 0xc0, RZ ;  /* 0x000000c003697824 */ /* 0x000fe200078e02ff */
[C---:B----4-:R-:W-:Y:S01]  /*2bc0*/  LEA R100, P3, R93.reuse, R5, 0x1 ;  /* 0x000000055d647211 */ /* 0x050fe200078608ff */
[----:B------:R-:W-:Y:S02]  /*2bd0*/  IMAD R56, R56, 0x2, R61 ;  /* 0x0000000238387824 */ /* 0x000fe400078e023d */
[----:B------:R-:W3:Y:S01]  /*2be0*/  LDC R79, c[0x0][0x268] ;  /* 0x00009a00ff4f7b82 */ /* 0x000ee20000000800 */
[----:B------:R-:W-:Y:S01]  /*2bf0*/  LEA.HI.X.SX32 R101, R93, R0, 0x1, P3 ;  /* 0x000000005d657211 */ /* 0x000fe200018f0eff */
[----:B------:R-:W-:-:S02]  /*2c00*/  IMAD R54, R91, 0x2, R56 ;  /* 0x000000025b367824 */ /* 0x000fc400078e0238 */
[----:B0-----:R-:W-:Y:S02]  /*2c10*/  IMAD R103, R3, 0x17, RZ ;  /* 0x0000001703677824 */ /* 0x001fe400078e02ff */
[----:B------:R0:W-:Y:S01]  /*2c20*/  STL.64 [R1+0x608], R100 ;  /* 0x0006086401007387 */ /* 0x0001e20000100a00 */
[----:B------:R-:W-:Y:S01]  /*2c30*/  IMAD R55, R55, 0x2, R54 ;  /* 0x0000000237377824 */ /* 0x000fe200078e0236 */
[----:B------:R-:W4:Y:S01]  /*2c40*/  LDC R37, c[0x0][0x268] ;  /* 0x00009a00ff257b82 */ /* 0x000f220000000800 */
[----:B------:R-:W-:Y:S01]  /*2c50*/  IMAD R102, R3, 0xbc, RZ ;  /* 0x000000bc03667824 */ /* 0x000fe200078e02ff */
[----:B------:R1:W-:Y:S01]  /*2c60*/  STL.64 [R1+0x600], R98 ;  /* 0x0006006201007387 */ /* 0x0003e20000100a00 */
[----:B------:R-:W-:-:S03]  /*2c70*/  IMAD R50, R50, 0x2, R55 ;  /* 0x0000000232327824 */ /* 0x000fc600078e0237 */
[----:B------:R2:W-:Y:S02]  /*2c80*/  STL.64 [R1+0x5f8], R96 ;  /* 0x0005f86001007387 */ /* 0x0005e40000100a00 */
[----:B------:R-:W4:Y:S01]  /*2c90*/  LDC R32, c[0x0][0x268] ;  /* 0x00009a00ff207b82 */ /* 0x000f220000000800 */
[C---:B0-----:R-:W-:Y:S02]  /*2ca0*/  IMAD R101, R3.reuse, 0x5b, RZ ;  /* 0x0000005b03657824 */ /* 0x041fe400078e02ff */
[----:B------:R-:W-:Y:S01]  /*2cb0*/  IMAD R100, R3, 0xba, RZ ;  /* 0x000000ba03647824 */ /* 0x000fe200078e02ff */
[----:B-1----:R-:W-:-:S04]  /*2cc0*/  LEA R98, P3, R90, R5, 0x1 ;  /* 0x000000055a627211 */ /* 0x002fc800078608ff */
[----:B------:R-:W0:Y:S01]  /*2cd0*/  LDC R73, c[0x0][0x268] ;  /* 0x00009a00ff497b82 */ /* 0x000e220000000800 */
[-C--:B------:R-:W-:Y:S02]  /*2ce0*/  LEA.HI.X.SX32 R99, R90, R0.reuse, 0x1, P3 ;  /* 0x000000005a637211 */ /* 0x080fe400018f0eff */
[-C--:B--2---:R-:W-:Y:S02]  /*2cf0*/  LEA R96, P5, R88, R5.reuse, 0x1 ;  /* 0x0000000558607211 */ /* 0x084fe400078a08ff */
[-C--:B------:R-:W-:Y:S01]  /*2d00*/  LEA R90, P6, R86, R5.reuse, 0x1 ;  /* 0x00000005565a7211 */ /* 0x080fe200078c08ff */
[----:B------:R1:W-:Y:S01]  /*2d10*/  STL.64 [R1+0x5f0], R98 ;  /* 0x0005f06201007387 */ /* 0x0003e20000100a00 */
[-C--:B------:R-:W-:Y:S01]  /*2d20*/  LEA.HI.X.SX32 R97, R88, R0.reuse, 0x1, P5 ;  /* 0x0000000058617211 */ /* 0x080fe200028f0eff */
[----:B------:R-:W2:Y:S01]  /*2d30*/  LDC R31, c[0x0][0x268] ;  /* 0x00009a00ff1f7b82 */ /* 0x000ea20000000800 */
[----:B------:R-:W-:Y:S01]  /*2d40*/  LEA R92, P5, R85, R5, 0x1 ;  /* 0x00000005555c7211 */ /* 0x000fe200078a08ff */
[----:B------:R5:W-:Y:S01]  /*2d50*/  STL.64 [R1+0x5e0], R94 ;  /* 0x0005e05e01007387 */ /* 0x000be20000100a00 */
[----:B------:R-:W-:-:S02]  /*2d60*/  LEA.HI.X.SX32 R91, R86, R0, 0x1, P6 ;  /* 0x00000000565b7211 */ /* 0x000fc400030f0eff */
[-C--:B------:R-:W-:Y:S01]  /*2d70*/  LEA.HI.X.SX32 R93, R85, R0.reuse, 0x1, P5 ;  /* 0x00000000555d7211 */ /* 0x080fe200028f0eff */
[----:B------:R3:W-:Y:S01]  /*2d80*/  STL.64 [R1+0x5e8], R96 ;  /* 0x0005e86001007387 */ /* 0x0007e20000100a00 */
[CC--:B------:R-:W-:Y:S01]  /*2d90*/  LEA R88, P6, R82.reuse, R5.reuse, 0x1 ;  /* 0x0000000552587211 */ /* 0x0c0fe200078c08ff */
[----:B------:R-:W2:Y:S01]  /*2da0*/  LDC R26, c[0x0][0x268] ;  /* 0x00009a00ff1a7b82 */ /* 0x000ea20000000800 */
[C---:B-1----:R-:W-:Y:S02]  /*2db0*/  IMAD R98, R3.reuse, 0x59, RZ ;  /* 0x0000005903627824 */ /* 0x042fe400078e02ff */
[----:B------:R-:W-:Y:S01]  /*2dc0*/  LEA.HI.X.SX32 R89, R82, R0, 0x1, P6 ;  /* 0x0000000052597211 */ /* 0x000fe200030f0eff */
[----:B------:R-:W-:Y:S01]  /*2dd0*/  IMAD R99, R3, 0x2d, RZ ;  /* 0x0000002d03637824 */ /* 0x000fe200078e02ff */
[----:B-----5:R-:W-:-:S03]  /*2de0*/  LEA R94, P3, R48, R5, 0x1 ;  /* 0x00000005305e7211 */ /* 0x020fc600078608ff */
[----:B------:R-:W1:Y:S01]  /*2df0*/  LDC R69, c[0x0][0x268] ;  /* 0x00009a00ff457b82 */ /* 0x000e620000000800 */
[----:B------:R-:W-:Y:S01]  /*2e00*/  LEA.HI.X.SX32 R95, R48, R0, 0x1, P3 ;  /* 0x00000000305f7211 */ /* 0x000fe200018f0eff */
[----:B---3--:R-:W-:Y:S01]  /*2e10*/  IMAD R96, R3, 0xb6, RZ ;  /* 0x000000b603607824 */ /* 0x008fe200078e02ff */
[----:B------:R-:W-:Y:S01]  /*2e20*/  LEA R48, R87, R50, 0x1 ;  /* 0x0000003257307211 */ /* 0x000fe200078e08ff */
[----:B------:R-:W-:Y:S02]  /*2e30*/  IMAD R97, R3, 0xb8, RZ ;  /* 0x000000b803617824 */ /* 0x000fe400078e02ff */
[----:B------:R3:W-:Y:S02]  /*2e40*/  STL.64 [R1+0x5d8], R94 ;  /* 0x0005d85e01007387 */ /* 0x0007e40000100a00 */
[----:B------:R-:W5:Y:S01]  /*2e50*/  LDC R25, c[0x0][0x268] ;  /* 0x00009a00ff197b82 */ /* 0x000f620000000800 */
[----:B------:R-:W-:Y:S01]  /*2e60*/  IMAD R49, R49, 0x2, R48 ;  /* 0x0000000231317824 */ /* 0x000fe200078e0230 */
[----:B------:R4:W-:Y:S03]  /*2e70*/  STL.64 [R1+0x5d0], R92 ;  /* 0x0005d05c01007387 */ /* 0x0009e60000100a00 */
[----:B------:R-:W-:Y:S01]  /*2e80*/  IMAD R44, R44, 0x2, R49 ;  /* 0x000000022c2c7824 */ /* 0x000fe200078e0231 */
[----:B------:R0:W-:Y:S02]  /*2e90*/  STL.64 [R1+0x5c8], R90 ;  /* 0x0005c85a01007387 */ /* 0x0001e40000100a00 */
[----:B------:R-:W5:Y:S01]  /*2ea0*/  LDC R4, c[0x0][0x268] ;  /* 0x00009a00ff047b82 */ /* 0x000f620000000800 */
[----:B---3--:R-:W-:-:S02]  /*2eb0*/  IMAD R94, R3, 0xb, RZ ;  /* 0x0000000b035e7824 */ /* 0x008fc400078e02ff */
[----:B------:R-:W-:Y:S01]  /*2ec0*/  IMAD R95, R3, 0xb4, RZ ;  /* 0x000000b4035f7824 */ /* 0x000fe200078e02ff */
[----:B----4-:R-:W-:-:S04]  /*2ed0*/  LEA R92, P3, R84, R5, 0x1 ;  /* 0x00000005545c7211 */ /* 0x010fc800078608ff */
[----:B------:R-:W3:Y:S01]  /*2ee0*/  LDC R15, c[0x0][0x268] ;  /* 0x00009a00ff0f7b82 */ /* 0x000ee20000000800 */
[-C--:B------:R-:W-:Y:S02]  /*2ef0*/  LEA.HI.X.SX32 R93, R84, R0.reuse, 0x1, P3 ;  /* 0x00000000545d7211 */ /* 0x080fe400018f0eff */
[-C--:B0-----:R-:W-:Y:S02]  /*2f00*/  LEA R90, P5, R42, R5.reuse, 0x1 ;  /* 0x000000052a5a7211 */ /* 0x081fe400078a08ff */
[-C--:B------:R-:W-:Y:S01]  /*2f10*/  LEA R84, P6, R80, R5.reuse, 0x1 ;  /* 0x0000000550547211 */ /* 0x080fe200078c08ff */
[----:B------:R0:W-:Y:S01]  /*2f20*/  STL.64 [R1+0x5c0], R92 ;  /* 0x0005c05c01007387 */ /* 0x0001e20000100a00 */
[-C--:B------:R-:W-:Y:S01]  /*2f30*/  LEA.HI.X.SX32 R91, R42, R0.reuse, 0x1, P5 ;  /* 0x000000002a5b7211 */ /* 0x080fe200028f0eff */
[----:B------:R-:W-:Y:S01]  /*2f40*/  IMAD R42, R83, 0x2, R44 ;  /* 0x00000002532a7824 */ /* 0x000fe200078e022c */
[-C--:B------:R-:W-:Y:S01]  /*2f50*/  LEA R86, P5, R78, R5.reuse, 0x1 ;  /* 0x000000054e567211 */ /* 0x080fe200078a08ff */
[----:B------:R4:W-:Y:S01]  /*2f60*/  STL.64 [R1+0x5b0], R88 ;  /* 0x0005b05801007387 */ /* 0x0009e20000100a00 */
[-C--:B------:R-:W-:Y:S01]  /*2f70*/  LEA.HI.X.SX32 R85, R80, R0.reuse, 0x1, P6 ;  /* 0x0000000050557211 */ /* 0x080fe200030f0eff */
[----:B------:R-:W-:Y:S01]  /*2f80*/  IMAD R43, R43, 0x2, R42 ;  /* 0x000000022b2b7824 */ /* 0x000fe200078e022a */
[-C--:B------:R-:W-:Y:S01]  /*2f90*/  LEA.HI.X.SX32 R87, R78, R0.reuse, 0x1, P5 ;  /* 0x000000004e577211 */ /* 0x080fe200028f0eff */
[----:B------:R2:W-:Y:S01]  /*2fa0*/  STL.64 [R1+0x5b8], R90 ;  /* 0x0005b85a01007387 */ /* 0x0005e20000100a00 */
[----:B------:R-:W-:Y:S01]  /*2fb0*/  LEA R82, P6, R77, R5, 0x1 ;  /* 0x000000054d527211 */ /* 0x000fe200078c08ff */
[----:B------:R-:W3:Y:S01]  /*2fc0*/  LDC R22, c[0x0][0x268] ;  /* 0x00009a00ff167b82 */ /* 0x000ee20000000800 */
[----:B------:R-:W-:Y:S01]  /*2fd0*/  LEA R38, R38, R43, 0x1 ;  /* 0x0000002b26267211 */ /* 0x000fe200078e08ff */
[----:B0-----:R-:W-:Y:S01]  /*2fe0*/  IMAD R92, R3, 0x57, RZ ;  /* 0x00000057035c7824 */ /* 0x001fe200078e02ff */
[----:B------:R-:W-:Y:S01]  /*2ff0*/  LEA.HI.X.SX32 R83, R77, R0, 0x1, P6 ;  /* 0x000000004d537211 */ /* 0x000fe200030f0eff */
[----:B------:R-:W-:Y:S01]  /*3000*/  IMAD R93, R3, 0xb2, RZ ;  /* 0x000000b2035d7824 */ /* 0x000fe200078e02ff */
[----:B------:R-:W-:-:S02]  /*3010*/  LEA R78, P6, R74, R5, 0x1 ;  /* 0x000000054a4e7211 */ /* 0x000fc400078c08ff */
[----:B----4-:R-:W-:Y:S01]  /*3020*/  LEA R88, P3, R81, R5, 0x1 ;  /* 0x0000000551587211 */ /* 0x010fe200078608ff */
[----:B------:R-:W0:Y:S01]  /*3030*/  LDC R10, c[0x0][0x268] ;  /* 0x00009a00ff0a7b82 */ /* 0x000e220000000800 */
[----:B--2---:R-:W-:Y:S02]  /*3040*/  IMAD R90, R3, 0x55, RZ ;  /* 0x00000055035a7824 */ /* 0x004fe400078e02ff */
[----:B------:R-:W-:Y:S01]  /*3050*/  LEA.HI.X.SX32 R89, R81, R0, 0x1, P3 ;  /* 0x0000000051597211 */ /* 0x000fe200018f0eff */
[----:B------:R-:W-:-:S04]  /*3060*/  IMAD R91, R3, 0x2b, RZ ;  /* 0x0000002b035b7824 */ /* 0x000fc800078e02ff */
[----:B------:R2:W-:Y:S01]  /*3070*/  STL.64 [R1+0x5a8], R88 ;  /* 0x0005a85801007387 */ /* 0x0005e20000100a00 */
[----:B------:R-:W4:Y:S03]  /*3080*/  LDC R11, c[0x0][0x268] ;  /* 0x00009a00ff0b7b82 */ /* 0x000f260000000800 */
[----:B------:R1:W-:Y:S04]  /*3090*/  STL.64 [R1+0x5a0], R86 ;  /* 0x0005a05601007387 */ /* 0x0003e80000100a00 */
[----:B------:R5:W-:Y:S01]  /*30a0*/  STL.64 [R1+0x598], R84 ;  /* 0x0005985401007387 */ /* 0x000be20000100a00 */
[----:B------:R-:W4:Y:S01]  /*30b0*/  LDC R20, c[0x0][0x268] ;  /* 0x00009a00ff147b82 */ /* 0x000f220000000800 */
[----:B--2---:R-:W-:-:S02]  /*30c0*/  IMAD R88, R3, 0xae, RZ ;  /* 0x000000ae03587824 */ /* 0x004fc400078e02ff */
[----:B------:R-:W-:Y:S01]  /*30d0*/  IMAD R89, R3, 0xb0, RZ ;  /* 0x000000b003597824 */ /* 0x000fe200078e02ff */
[----:B-1----:R-:W-:-:S04]  /*30e0*/  LEA R86, P3, R36, R5, 0x1 ;  /* 0x0000000524567211 */ /* 0x002fc800078608ff */
[----:B------:R-:W1:Y:S01]  /*30f0*/  LDC R14, c[0x0][0x268] ;  /* 0x00009a00ff0e7b82 */ /* 0x000e620000000800 */
[-C--:B------:R-:W-:Y:S01]  /*3100*/  LEA.HI.X.SX32 R87, R36, R0.reuse, 0x1, P3 ;  /* 0x0000000024577211 */ /* 0x080fe200018f0eff */
[----:B------:R-:W-:Y:S01]  /*3110*/  IMAD R36, R79, 0x2, R38 ;  /* 0x000000024f247824 */ /* 0x000fe200078e0226 */
[-C--:B-----5:R-:W-:Y:S02]  /*3120*/  LEA R84, P5, R76, R5.reuse, 0x1 ;  /* 0x000000054c547211 */ /* 0x0a0fe400078a08ff */
[-C--:B------:R-:W-:Y:S01]  /*3130*/  LEA.HI.X.SX32 R79, R74, R0.reuse, 0x1, P6 ;  /* 0x000000004a4f7211 */ /* 0x080fe200030f0eff */
[----:B------:R2:W-:Y:S01]  /*3140*/  STL.64 [R1+0x590], R86 ;  /* 0x0005905601007387 */ /* 0x0005e20000100a00 */
[-C--:B------:R-:W-:Y:S01]  /*3150*/  LEA.HI.X.SX32 R85, R76, R0.reuse, 0x1, P5 ;  /* 0x000000004c557211 */ /* 0x080fe200028f0eff */
[----:B------:R-:W-:Y:S01]  /*3160*/  IMAD R37, R37, 0x2, R36 ;  /* 0x0000000225257824 */ /* 0x000fe200078e0224 */
[-C--:B------:R-:W-:Y:S01]  /*3170*/  LEA R80, P5, R30, R5.reuse, 0x1 ;  /* 0x000000051e507211 */ /* 0x080fe200078a08ff */
[----:B------:R5:W-:Y:S01]  /*3180*/  STL.64 [R1+0x580], R82 ;  /* 0x0005805201007387 */ /* 0x000be20000100a00 */
[C---:B------:R-:W-:Y:S01]  /*3190*/  LEA R76, P6, R71.reuse, R5, 0x1 ;  /* 0x00000005474c7211 */ /* 0x040fe200078c08ff */
[----:B------:R-:W-:Y:S01]  /*31a0*/  IMAD R32, R32, 0x2, R37 ;  /* 0x0000000220207824 */ /* 0x000fe200078e0225 */
[-C--:B------:R-:W-:Y:S01]  /*31b0*/  LEA.HI.X.SX32 R81, R30, R0.reuse, 0x1, P5 ;  /* 0x000000001e517211 */ /* 0x080fe200028f0eff */
[----:B------:R3:W-:Y:S01]  /*31c0*/  STL.64 [R1+0x588], R84 ;  /* 0x0005885401007387 */ /* 0x0007e20000100a00 */
[----:B------:R-:W-:Y:S01]  /*31d0*/  LEA.HI.X.SX32 R77, R71, R0, 0x1, P6 ;  /* 0x00000000474d7211 */ /* 0x000fe200030f0eff */
[----:B------:R-:W-:Y:S01]  /*31e0*/  IMAD R30, R73, 0x2, R32 ;  /* 0x00000002491e7824 */ /* 0x000fe200078e0220 */
[----:B------:R-:W1:Y:S01]  /*31f0*/  LDC R9, c[0x0][0x268] ;  /* 0x00009a00ff097b82 */ /* 0x000e620000000800 */
[----:B--2---:R-:W-:-:S02]  /*3200*/  IMAD R87, R3, 0x15, RZ ;  /* 0x0000001503577824 */ /* 0x004fc400078e02ff */
[----:B------:R-:W-:Y:S01]  /*3210*/  IMAD R86, R3, 0xac, RZ ;  /* 0x000000ac03567824 */ /* 0x000fe200078e02ff */
[----:B------:R-:W-:Y:S02]  /*3220*/  LEA R31, R31, R30, 0x1 ;  /* 0x0000001e1f1f7211 */ /* 0x000fe400078e08ff */
[C---:B-----5:R-:W-:Y:S02]  /*3230*/  LEA R82, P3, R75.reuse, R5, 0x1 ;  /* 0x000000054b527211 */ /* 0x060fe400078608ff */
[----:B------:R-:W2:Y:S01]  /*3240*/  LDC R18, c[0x0][0x268] ;  /* 0x00009a00ff127b82 */ /* 0x000ea20000000800 */
[----:B------:R-:W-:Y:S01]  /*3250*/  IMAD R26, R26, 0x2, R31 ;  /* 0x000000021a1a7824 */ /* 0x000fe200078e021f */
[----:B------:R-:W-:Y:S01]  /*3260*/  LEA.HI.X.SX32 R83, R75, R0, 0x1, P3 ;  /* 0x000000004b537211 */ /* 0x000fe200018f0eff */
[C---:B---3--:R-:W-:Y:S02]  /*3270*/  IMAD R85, R3.reuse, 0x53, RZ ;  /* 0x0000005303557824 */ /* 0x048fe400078e02ff */
[----:B------:R-:W-:-:S02]  /*3280*/  IMAD R84, R3, 0xaa, RZ ;  /* 0x000000aa03547824 */ /* 0x000fc400078e02ff */
[----:B------:R3:W-:Y:S01]  /*3290*/  STL.64 [R1+0x578], R82 ;  /* 0x0005785201007387 */ /* 0x0007e20000100a00 */
[----:B------:R-:W5:Y:S03]  /*32a0*/  LDC R6, c[0x0][0x268] ;  /* 0x00009a00ff067b82 */ /* 0x000f660000000800 */
[----:B------:R0:W-:Y:S04]  /*32b0*/  STL.64 [R1+0x570], R80 ;  /* 0x0005705001007387 */ /* 0x0001e80000100a00 */
[----:B------:R4:W-:Y:S01]  /*32c0*/  STL.64 [R1+0x568], R78 ;  /* 0x0005684e01007387 */ /* 0x0009e20000100a00 */
[----:B------:R-:W5:Y:S01]  /*32d0*/  LDC R13, c[0x0][0x268] ;  /* 0x00009a00ff0d7b82 */ /* 0x000f620000000800 */
[----:B---3--:R-:W-:-:S02]  /*32e0*/  IMAD R82, R3, 0x51, RZ ;  /* 0x0000005103527824 */ /* 0x008fc400078e02ff */
[----:B------:R-:W-:Y:S01]  /*32f0*/  IMAD R83, R3, 0x29, RZ ;  /* 0x0000002903537824 */ /* 0x000fe200078e02ff */
[----:B0-----:R-:W-:-:S04]  /*3300*/  LEA R80, P3, R72, R5, 0x1 ;  /* 0x0000000548507211 */ /* 0x001fc800078608ff */
[----:B------:R-:W0:Y:S01]  /*3310*/  LDC R17, c[0x0][0x268] ;  /* 0x00009a00ff117b82 */ /* 0x000e220000000800 */
[-C--:B------:R-:W-:Y:S02]  /*3320*/  LEA.HI.X.SX32 R81, R72, R0.reuse, 0x1, P3 ;  /* 0x0000000048517211 */ /* 0x080fe400018f0eff */
[-C--:B----4-:R-:W-:Y:S02]  /*3330*/  LEA R78, P5, R70, R5.reuse, 0x1 ;  /* 0x00000005464e7211 */ /* 0x090fe400078a08ff */
[-C--:B------:R-:W-:Y:S01]  /*3340*/  LEA R72, P6, R68, R5.reuse, 0x1 ;  /* 0x0000000544487211 */ /* 0x080fe200078c08ff */
[----:B------:R3:W-:Y:S01]  /*3350*/  STL.64 [R1+0x560], R80 ;  /* 0x0005605001007387 */ /* 0x0007e20000100a00 */
[-C--:B------:R-:W-:Y:S01]  /*3360*/  LEA.HI.X.SX32 R79, R70, R0.reuse, 0x1, P5 ;  /* 0x00000000464f7211 */ /* 0x080fe200028f0eff */
[----:B------:R-:W4:Y:S01]  /*3370*/  LDC R7, c[0x0][0x268] ;  /* 0x00009a00ff077b82 */ /* 0x000f220000000800 */
[----:B------:R-:W-:Y:S01]  /*3380*/  LEA R74, P5, R67, R5, 0x1 ;  /* 0x00000005434a7211 */ /* 0x000fe200078a08ff */
[----:B------:R1:W-:Y:S01]  /*3390*/  STL.64 [R1+0x550], R76 ;  /* 0x0005504c01007387 */ /* 0x0003e20000100a00 */
[----:B------:R-:W-:-:S02]  /*33a0*/  LEA.HI.X.SX32 R73, R68, R0, 0x1, P6 ;  /* 0x0000000044497211 */ /* 0x000fc400030f0eff */
[-C--:B------:R-:W-:Y:S01]  /*33b0*/  LEA.HI.X.SX32 R75, R67, R0.reuse, 0x1, P5 ;  /* 0x00000000434b7211 */ /* 0x080fe200028f0eff */
[----:B------:R2:W-:Y:S01]  /*33c0*/  STL.64 [R1+0x558], R78 ;  /* 0x0005584e01007387 */ /* 0x0005e20000100a00 */
[-C--:B------:R-:W-:Y:S01]  /*33d0*/  LEA R70, P6, R65, R5.reuse, 0x1 ;  /* 0x0000000541467211 */ /* 0x080fe200078c08ff */
[----:B------:R-:W4:Y:S01]  /*33e0*/  LDC R2, c[0x0][0x268] ;  /* 0x00009a00ff027b82 */ /* 0x000f220000000800 */
[----:B---3--:R-:W-:Y:S02]  /*33f0*/  IMAD R80, R3, 0xa6, RZ ;  /* 0x000000a603507824 */ /* 0x008fe400078e02ff */
[----:B------:R-:W-:Y:S01]  /*3400*/  LEA.HI.X.SX32 R71, R65, R0, 0x1, P6 ;  /* 0x0000000041477211 */ /* 0x000fe200030f0eff */
[----:B------:R-:W-:Y:S01]  /*3410*/  IMAD R81, R3, 0xa8, RZ ;  /* 0x000000a803517824 */ /* 0x000fe200078e02ff */
[----:B-1----:R-:W-:-:S03]  /*3420*/  LEA R76, P3, R24, R5, 0x1 ;  /* 0x00000005184c7211 */ /* 0x002fc600078608ff */
[----:B------:R-:W1:Y:S01]  /*3430*/  LDC R16, c[0x0][0x268] ;  /* 0x00009a00ff107b82 */ /* 0x000e620000000800 */
[----:B------:R-:W-:Y:S01]  /*3440*/  LEA.HI.X.SX32 R77, R24, R0, 0x1, P3 ;  /* 0x00000000184d7211 */ /* 0x000fe200018f0eff */
[----:B------:R-:W-:Y:S02]  /*3450*/  IMAD R24, R69, 0x2, R26 ;  /* 0x0000000245187824 */ /* 0x000fe400078e021a */
[----:B--2---:R-:W-:Y:S02]  /*3460*/  IMAD R78, R3, 0xa2, RZ ;  /* 0x000000a2034e7824 */ /* 0x004fe400078e02ff */
[----:B------:R2:W-:Y:S01]  /*3470*/  STL.64 [R1+0x548], R76 ;  /* 0x0005484c01007387 */ /* 0x0005e20000100a00 */
[----:B------:R-:W-:Y:S01]  /*3480*/  IMAD R25, R25, 0x2, R24 ;  /* 0x0000000219197824 */ /* 0x000fe200078e0218 */
[----:B------:R-:W3:Y:S01]  /*3490*/  LDC R12, c[0x0][0x268] ;  /* 0x00009a00ff0c7b82 */ /* 0x000ee20000000800 */
[----:B------:R-:W-:Y:S01]  /*34a0*/  IMAD R79, R3, 0xa4, RZ ;  /* 0x000000a4034f7824 */ /* 0x000fe200078e02ff */
[----:B------:R5:W-:Y:S01]  /*34b0*/  STL.64 [R1+0x540], R74 ;  /* 0x0005404a01007387 */ /* 0x000be20000100a00 */
[----:B------:R-:W-:-:S03]  /*34c0*/  IMAD R4, R4, 0x2, R25 ;  /* 0x0000000204047824 */ /* 0x000fc600078e0219 */
[----:B------:R0:W-:Y:S02]  /*34d0*/  STL.64 [R1+0x538], R72 ;  /* 0x0005384801007387 */ /* 0x0001e40000100a00 */
[----:B------:R-:W-:Y:S01]  /*34e0*/  LEA R15, R15, R4, 0x1 ;  /* 0x000000040f0f7211 */ /* 0x000fe200078e08ff */
[----:B------:R-:W3:Y:S01]  /*34f0*/  LDC R23, c[0x0][0x268] ;  /* 0x00009a00ff177b82 */ /* 0x000ee20000000800 */
[C---:B--2---:R-:W-:Y:S02]  /*3500*/  IMAD R77, R3.reuse, 0x5, RZ ;  /* 0x00000005034d7824 */ /* 0x044fe400078e02ff */
[----:B------:R-:W-:Y:S01]  /*3510*/  IMAD R76, R3, 0x4f, RZ ;  /* 0x0000004f034c7824 */ /* 0x000fe200078e02ff */
[----:B-----5:R-:W-:Y:S01]  /*3520*/  LEA R74, P3, R66, R5, 0x1 ;  /* 0x00000005424a7211 */ /* 0x020fe200078608ff */
[----:B------:R-:W-:-:S03]  /*3530*/  IMAD R22, R22, 0x2, R15 ;  /* 0x0000000216167824 */ /* 0x000fc600078e020f */
[----:B------:R-:W2:Y:S01]  /*3540*/  LDC R27, c[0x0][0x268] ;  /* 0x00009a00ff1b7b82 */ /* 0x000ea20000000800 */
[-C--:B------:R-:W-:Y:S01]  /*3550*/  LEA.HI.X.SX32 R75, R66, R0.reuse, 0x1, P3 ;  /* 0x00000000424b7211 */ /* 0x080fe200018f0eff */
[----:B------:R-:W-:Y:S01]  /*3560*/  IMAD R10, R10, 0x2, R22 ;  /* 0x000000020a0a7824 */ /* 0x000fe200078e0216 */
[CC--:B0-----:R-:W-:Y:S02]  /*3570*/  LEA R72, P5, R64.reuse, R5.reuse, 0x1 ;  /* 0x0000000540487211 */ /* 0x0c1fe400078a08ff */
        /* <DEDUP_REMOVED lines=8> */
[----:B------:R-:W-:Y:S01]  /*3600*/  LEA.HI.X.SX32 R69, R60, R0, 0x1, P5 ;  /* 0x000000003c457211 */ /* 0x000fe200028f0eff */
[----:B------:R4:W-:Y:S01]  /*3610*/  STL.64 [R1+0x528], R72 ;  /* 0x0005284801007387 */ /* 0x0009e20000100a00 */
[-C--:B------:R-:W-:Y:S01]  /*3620*/  LEA R64, P6, R55, R5.reuse, 0x1 ;  /* 0x0000000537407211 */ /* 0x080fe200078c08ff */
[----:B------:R-:W2:Y:S01]  /*3630*/  LDC R28, c[0x0][0x268] ;  /* 0x00009a00ff1c7b82 */ /* 0x000ea20000000800 */
[----:B------:R-:W-:Y:S01]  /*3640*/  LEA R14, R14, R20, 0x1 ;  /* 0x000000140e0e7211 */ /* 0x000fe200078e08ff */
[----:B0-----:R-:W-:Y:S01]  /*3650*/  IMAD R75, R3, 0x27, RZ ;  /* 0x00000027034b7824 */ /* 0x001fe200078e02ff */
[-C--:B------:R-:W-:Y:S01]  /*3660*/  LEA.HI.X.SX32 R65, R55, R0.reuse, 0x1, P6 ;  /* 0x0000000037417211 */ /* 0x080fe200030f0eff */
[----:B------:R-:W-:Y:S01]  /*3670*/  IMAD R74, R3, 0x4d, RZ ;  /* 0x0000004d034a7824 */ /* 0x000fe200078e02ff */
[-C--:B------:R-:W-:Y:S01]  /*3680*/  LEA R60, P6, R49, R5.reuse, 0x1 ;  /* 0x00000005313c7211 */ /* 0x080fe200078c08ff */
[----:B------:R-:W-:Y:S01]  /*3690*/  IMAD R9, R9, 0x2, R14 ;  /* 0x0000000209097824 */ /* 0x000fe200078e020e */
[----:B-----5:R-:W-:Y:S01]  /*36a0*/  LEA R70, P3, R62, R5, 0x1 ;  /* 0x000000053e467211 */ /* 0x020fe200078608ff */
[----:B------:R-:W0:Y:S01]  /*36b0*/  LDC R29, c[0x0][0x268] ;  /* 0x00009a00ff1d7b82 */ /* 0x000e220000000800 */
[-C--:B------:R-:W-:Y:S01]  /*36c0*/  LEA.HI.X.SX32 R61, R49, R0.reuse, 0x1, P6 ;  /* 0x00000000313d7211 */ /* 0x080fe200030f0eff */
[----:B------:R-:W-:Y:S01]  /*36d0*/  IMAD R18, R18, 0x2, R9 ;  /* 0x0000000212127824 */ /* 0x000fe200078e0209 */
[----:B------:R-:W-:Y:S01]  /*36e0*/  LEA.HI.X.SX32 R71, R62, R0, 0x1, P3 ;  /* 0x000000003e477211 */ /* 0x000fe200018f0eff */
[----:B----4-:R-:W-:-:S02]  /*36f0*/  IMAD R72, R3, 0x9e, RZ ;  /* 0x0000009e03487824 */ /* 0x010fc400078e02ff */
[----:B------:R-:W-:Y:S02]  /*3700*/  IMAD R6, R6, 0x2, R18 ;  /* 0x0000000206067824 */ /* 0x000fe400078e0212 */
[----:B------:R4:W-:Y:S01]  /*3710*/  STL.64 [R1+0x518], R70 ;  /* 0x0005184601007387 */ /* 0x0009e20000100a00 */
[----:B------:R-:W5:Y:S01]  /*3720*/  LDC R33, c[0x0][0x268] ;  /* 0x00009a00ff217b82 */ /* 0x000f620000000800 */
[----:B------:R-:W-:Y:S02]  /*3730*/  IMAD R13, R13, 0x2, R6 ;  /* 0x000000020d0d7824 */ /* 0x000fe400078e0206 */
[----:B------:R1:W-:Y:S01]  /*3740*/  STL.64 [R1+0x510], R68 ;  /* 0x0005104401007387 */ /* 0x0003e20000100a00 */
[----:B------:R-:W-:Y:S02]  /*3750*/  IMAD R73, R3, 0xa0, RZ ;  /* 0x000000a003497824 */ /* 0x000fe400078e02ff */
[----:B------:R-:W-:Y:S01]  /*3760*/  LEA R17, R17, R13, 0x1 ;  /* 0x0000000d11117211 */ /* 0x000fe200078e08ff */
[----:B------:R3:W-:Y:S01]  /*3770*/  STL.64 [R1+0x508], R66 ;  /* 0x0005084201007387 */ /* 0x0007e20000100a00 */
[----:B------:R-:W5:Y:S01]  /*3780*/  LDC R34, c[0x0][0x268] ;  /* 0x00009a00ff227b82 */ /* 0x000f620000000800 */
[----:B------:R-:W-:-:S02]  /*3790*/  IMAD R62, R3, 0x7a, RZ ;  /* 0x0000007a033e7824 */ /* 0x000fc400078e02ff */
[----:B------:R-:W-:Y:S02]  /*37a0*/  IMAD R7, R7, 0x2, R17 ;  /* 0x0000000207077824 */ /* 0x000fe400078e0211 */
[C---:B----4-:R-:W-:Y:S01]  /*37b0*/  IMAD R71, R3.reuse, 0x13, RZ ;  /* 0x0000001303477824 */ /* 0x050fe200078e02ff */
[-C--:B-1----:R-:W-:Y:S01]  /*37c0*/  LEA R68, P3, R56, R5.reuse, 0x1 ;  /* 0x0000000538447211 */ /* 0x082fe200078608ff */
[----:B------:R-:W-:Y:S01]  /*37d0*/  IMAD R2, R2, 0x2, R7 ;  /* 0x0000000202027824 */ /* 0x000fe200078e0207 */
[----:B------:R-:W1:Y:S01]  /*37e0*/  LDC R35, c[0x0][0x268] ;  /* 0x00009a00ff237b82 */ /* 0x000e620000000800 */
[C---:B------:R-:W-:Y:S01]  /*37f0*/  IMAD R70, R3.reuse, 0x9c, RZ ;  /* 0x0000009c03467824 */ /* 0x040fe200078e02ff */
[-C--:B---3--:R-:W-:Y:S01]  /*3800*/  LEA R66, P5, R54, R5.reuse, 0x1 ;  /* 0x0000000536427211 */ /* 0x088fe200078a08ff */
[----:B------:R-:W-:Y:S01]  /*3810*/  IMAD R16, R16, 0x2, R2 ;  /* 0x0000000210107824 */ /* 0x000fe200078e0202 */
[-C--:B------:R-:W-:Y:S01]  /*3820*/  LEA.HI.X.SX32 R69, R56, R0.reuse, 0x1, P3 ;  /* 0x0000000038457211 */ /* 0x080fe200018f0eff */
[----:B------:R-:W-:Y:S01]  /*3830*/  IMAD R56, R3, 0x74, RZ ;  /* 0x0000007403387824 */ /* 0x000fe200078e02ff */
[-C--:B------:R-:W-:Y:S01]  /*3840*/  LEA.HI.X.SX32 R67, R54, R0.reuse, 0x1, P5 ;  /* 0x0000000036437211 */ /* 0x080fe200028f0eff */
[----:B------:R-:W-:Y:S01]  /*3850*/  IMAD R12, R12, 0x2, R16 ;  /* 0x000000020c0c7824 */ /* 0x000fe200078e0210 */
[C---:B------:R-:W-:Y:S01]  /*3860*/  LEA R54, P6, R43.reuse, R5, 0x1 ;  /* 0x000000052b367211 */ /* 0x040fe200078c08ff */
[----:B------:R3:W-:Y:S01]  /*3870*/  STL.64 [R1+0x500], R68 ;  /* 0x0005004401007387 */ /* 0x0007e20000100a00 */
[----:B------:R-:W4:Y:S02]  /*3880*/  LDC R39, c[0x0][0x268] ;  /* 0x00009a00ff277b82 */ /* 0x000f240000000800 */
[----:B------:R-:W-:Y:S01]  /*3890*/  LEA.HI.X.SX32 R55, R43, R0, 0x1, P6 ;  /* 0x000000002b377211 */ /* 0x000fe200030f0eff */
[----:B------:R2:W-:Y:S04]  /*38a0*/  STL.64 [R1+0x4f8], R66 ;  /* 0x0004f84201007387 */ /* 0x0005e80000100a00 */
[----:B------:R0:W-:Y:S01]  /*38b0*/  STL.64 [R1+0x4f0], R64 ;  /* 0x0004f04001007387 */ /* 0x0001e20000100a00 */
[----:B------:R-:W4:Y:S01]  /*38c0*/  LDC R40, c[0x0][0x268] ;  /* 0x00009a00ff287b82 */ /* 0x000f220000000800 */
[----:B---3--:R-:W-:-:S02]  /*38d0*/  IMAD R69, R3, 0x4b, RZ ;  /* 0x0000004b03457824 */ /* 0x008fc400078e02ff */
[----:B------:R-:W-:Y:S01]  /*38e0*/  IMAD R68, R3, 0x9a, RZ ;  /* 0x0000009a03447824 */ /* 0x000fe200078e02ff */
[----:B--2---:R-:W-:-:S04]  /*38f0*/  LEA R66, P3, R50, R5, 0x1 ;  /* 0x0000000532427211 */ /* 0x004fc800078608ff */
[----:B------:R-:W2:Y:S01]  /*3900*/  LDC R41, c[0x0][0x268] ;  /* 0x00009a00ff297b82 */ /* 0x000ea20000000800 */
[----:B0-----:R-:W-:Y:S02]  /*3910*/  LEA R64, P5, R48, R5, 0x1 ;  /* 0x0000000530407211 */ /* 0x001fe400078a08ff */
[-C--:B------:R-:W-:Y:S01]  /*3920*/  LEA.HI.X.SX32 R67, R50, R0.reuse, 0x1, P3 ;  /* 0x0000000032437211 */ /* 0x080fe200018f0eff */
[----:B------:R-:W-:Y:S01]  /*3930*/  IMAD R50, R3, 0x1c, RZ ;  /* 0x0000001c03327824 */ /* 0x000fe200078e02ff */
[----:B------:R-:W-:-:S03]  /*3940*/  LEA.HI.X.SX32 R65, R48, R0, 0x1, P5 ;  /* 0x0000000030417211 */ /* 0x000fc600028f0eff */
[----:B------:R-:W0:Y:S01]  /*3950*/  LDC R45, c[0x0][0x268] ;  /* 0x00009a00ff2d7b82 */ /* 0x000e220000000800 */
[C---:B------:R-:W-:Y:S01]  /*3960*/  LEA R48, P6, R37.reuse, R5, 0x1 ;  /* 0x0000000525307211 */ /* 0x040fe200078c08ff */
[----:B------:R3:W-:Y:S03]  /*3970*/  STL.64 [R1+0x4e8], R66 ;  /* 0x0004e84201007387 */ /* 0x0007e60000100a00 */
[----:B------:R-:W-:Y:S01]  /*3980*/  LEA.HI.X.SX32 R49, R37, R0, 0x1, P6 ;  /* 0x0000000025317211 */ /* 0x000fe200030f0eff */
[----:B------:R5:W-:Y:S02]  /*3990*/  STL.64 [R1+0x4e0], R64 ;  /* 0x0004e04001007387 */ /* 0x000be40000100a00 */
[----:B------:R-:W0:Y:S02]  /*39a0*/  LDC R46, c[0x0][0x268] ;  /* 0x00009a00ff2e7b82 */ /* 0x000e240000000800 */
[----:B------:R1:W-:Y:S01]  /*39b0*/  STL.64 [R1+0x4d8], R60 ;  /* 0x0004d83c01007387 */ /* 0x0003e20000100a00 */
[----:B---3--:R-:W-:-:S05]  /*39c0*/  IMAD R66, R3, 0x7c, RZ ;  /* 0x0000007c03427824 */ /* 0x008fca00078e02ff */
[----:B------:R-:W3:Y:S01]  /*39d0*/  LDC R47, c[0x0][0x268] ;  /* 0x00009a00ff2f7b82 */ /* 0x000ee20000000800 */
[C---:B------:R-:W-:Y:S01]  /*39e0*/  IMAD R67, R3.reuse, 0x7e, RZ ;  /* 0x0000007e03437824 */ /* 0x040fe200078e02ff */
[-C--:B-----5:R-:W-:Y:S02]  /*39f0*/  LEA R64, P3, R44, R5.reuse, 0x1 ;  /* 0x000000052c407211 */ /* 0x0a0fe400078608ff */
[-C--:B-1----:R-:W-:Y:S02]  /*3a00*/  LEA R60, P5, R42, R5.reuse, 0x1 ;  /* 0x000000052a3c7211 */ /* 0x082fe400078a08ff */
[-C--:B------:R-:W-:Y:S02]  /*3a10*/  LEA.HI.X.SX32 R65, R44, R0.reuse, 0x1, P3 ;  /* 0x000000002c417211 */ /* 0x080fe400018f0eff */
[----:B------:R-:W1:Y:S01]  /*3a20*/  LDC R51, c[0x0][0x268] ;  /* 0x00009a00ff337b82 */ /* 0x000e620000000800 */
[-C--:B------:R-:W-:Y:S01]  /*3a30*/  LEA.HI.X.SX32 R61, R42, R0.reuse, 0x1, P5 ;  /* 0x000000002a3d7211 */ /* 0x080fe200028f0eff */
[----:B------:R-:W-:Y:S01]  /*3a40*/  IMAD R44, R3, 0x68, RZ ;  /* 0x00000068032c7824 */ /* 0x000fe200078e02ff */
[C---:B------:R-:W-:Y:S01]  /*3a50*/  LEA R42, P6, R31.reuse, R5, 0x1 ;  /* 0x000000051f2a7211 */ /* 0x040fe200078c08ff */
[----:B------:R5:W-:Y:S03]  /*3a60*/  STL.64 [R1+0x4d0], R64 ;  /* 0x0004d04001007387 */ /* 0x000be60000100a00 */
[----:B------:R-:W-:Y:S01]  /*3a70*/  LEA.HI.X.SX32 R43, R31, R0, 0x1, P6 ;  /* 0x000000001f2b7211 */ /* 0x000fe200030f0eff */
[----:B------:R4:W-:Y:S01]  /*3a80*/  STL.64 [R1+0x4c8], R60 ;  /* 0x0004c83c01007387 */ /* 0x0009e20000100a00 */
[----:B------:R-:W1:Y:S03]  /*3a90*/  LDC R52, c[0x0][0x268] ;  /* 0x00009a00ff347b82 */ /* 0x000e660000000800 */
[----:B------:R2:W-:Y:S01]  /*3aa0*/  STL.64 [R1+0x4c0], R54 ;  /* 0x0004c03601007387 */ /* 0x0005e20000100a00 */
[----:B-----5:R-:W-:-:S04]  /*3ab0*/  IMAD R65, R3, 0x25, RZ ;  /* 0x0000002503417824 */ /* 0x020fc800078e02ff */
[----:B------:R-:W5:Y:S01]  /*3ac0*/  LDC R53, c[0x0][0x268] ;  /* 0x00009a00ff357b82 */ /* 0x000f620000000800 */
[----:B------:R-:W-:Y:S01]  /*3ad0*/  IMAD R64, R3, 0x3e, RZ ;  /* 0x0000003e03407824 */ /* 0x000fe200078e02ff */
[-C--:B----4-:R-:W-:Y:S02]  /*3ae0*/  LEA R60, P3, R38, R5.reuse, 0x1 ;  /* 0x00000005263c7211 */ /* 0x090fe400078608ff */
[----:B--2---:R-:W-:-:S04]  /*3af0*/  LEA R54, P5, R36, R5, 0x1 ;  /* 0x0000000524367211 */ /* 0x004fc800078a08ff */
[----:B------:R-:W2:Y:S01]  /*3b00*/  LDC R57, c[0x0][0x268] ;  /* 0x00009a00ff397b82 */ /* 0x000ea20000000800 */
[-C--:B------:R-:W-:Y:S01]  /*3b10*/  LEA.HI.X.SX32 R61, R38, R0.reuse, 0x1, P3 ;  /* 0x00000000263d7211 */ /* 0x080fe200018f0eff */
[----:B------:R-:W-:Y:S01]  /*3b20*/  IMAD R38, R3, 0x62, RZ ;  /* 0x0000006203267824 */ /* 0x000fe200078e02ff */
[-C--:B------:R-:W-:Y:S02]  /*3b30*/  LEA.HI.X.SX32 R55, R36, R0.reuse, 0x1, P5 ;  /* 0x0000000024377211 */ /* 0x080fe400028f0eff */
[C---:B------:R-:W-:Y:S01]  /*3b40*/  LEA R36, P6, R25.reuse, R5, 0x1 ;  /* 0x0000000519247211 */ /* 0x040fe200078c08ff */
[----:B------:R4:W-:Y:S02]  /*3b50*/  STL.64 [R1+0x4b8], R60 ;  /* 0x0004b83c01007387 */ /* 0x0009e40000100a00 */
[----:B------:R-:W2:Y:S01]  /*3b60*/  LDC R58, c[0x0][0x268] ;  /* 0x00009a00ff3a7b82 */ /* 0x000ea20000000800 */
[----:B------:R-:W-:Y:S01]  /*3b70*/  LEA.HI.X.SX32 R37, R25, R0, 0x1, P6 ;  /* 0x0000000019257211 */ /* 0x000fe200030f0eff */
[----:B------:R0:W-:Y:S04]  /*3b80*/  STL.64 [R1+0x4b0], R54 ;  /* 0x0004b03601007387 */ /* 0x0001e80000100a00 */
[----:B------:R3:W-:Y:S02]  /*3b90*/  STL.64 [R1+0x4a8], R48 ;  /* 0x0004a83001007387 */ /* 0x0007e40000100a00 */
[----:B------:R-:W2:Y:S01]  /*3ba0*/  LDC R59, c[0x0][0x268] ;  /* 0x00009a00ff3b7b82 */ /* 0x000ea20000000800 */
[----:B----4-:R-:W-:-:S02]  /*3bb0*/  IMAD R61, R3, 0x96, RZ ;  /* 0x00000096033d7824 */ /* 0x010fc400078e02ff */
[----:B------:R-:W-:Y:S01]  /*3bc0*/  IMAD R60, R3, 0x78, RZ ;  /* 0x00000078033c7824 */ /* 0x000fe200078e02ff */
[----:B0-----:R-:W-:-:S04]  /*3bd0*/  LEA R54, P3, R32, R5, 0x1 ;  /* 0x0000000520367211 */ /* 0x001fc800078608ff */
[----:B------:R-:W0:Y:S01]  /*3be0*/  LDC R63, c[0x0][0x268] ;  /* 0x00009a00ff3f7b82 */ /* 0x000e220000000800 */
[----:B------:R-:W-:Y:S02]  /*3bf0*/  IADD3 R216, P2, R61, R122, RZ ;  /* 0x0000007a3dd87210 */ /* 0x000fe40007f5e0ff */
[-C--:B---3--:R-:W-:Y:S02]  /*3c00*/  LEA R48, P5, R30, R5.reuse, 0x1 ;  /* 0x000000051e307211 */ /* 0x088fe400078a08ff */
[-C--:B------:R-:W-:Y:S01]  /*3c10*/  LEA.HI.X.SX32 R55, R32, R0.reuse, 0x1, P3 ;  /* 0x0000000020377211 */ /* 0x080fe200018f0eff */
[----:B------:R-:W-:Y:S01]  /*3c20*/  IMAD R32, R3, 0x5e, RZ ;  /* 0x0000005e03207824 */ /* 0x000fe200078e02ff */
[----:B------:R-:W-:Y:S02]  /*3c30*/  LEA.HI.X.SX32 R49, R30, R0, 0x1, P5 ;  /* 0x000000001e317211 */ /* 0x000fe400028f0eff */
[----:B------:R-:W-:Y:S01]  /*3c40*/  LEA R30, P6, R22, R5, 0x1 ;  /* 0x00000005161e7211 */ /* 0x000fe200078c08ff */
[----:B------:R3:W-:Y:S01]  /*3c50*/  STL.64 [R1+0x4a0], R54 ;  /* 0x0004a03601007387 */ /* 0x0007e20000100a00 */
[----:B------:R-:W-:-:S02]  /*3c60*/  LEA.HI.X.SX32 R217, R69, R123, 0x1, P2 ;  /* 0x0000007b45d97211 */ /* 0x000fc400010f0eff */
[----:B------:R-:W-:Y:S01]  /*3c70*/  LEA.HI.X.SX32 R31, R22, R0, 0x1, P6 ;  /* 0x00000000161f7211 */ /* 0x000fe200030f0eff */
[----:B------:R4:W-:Y:S04]  /*3c80*/  STL.64 [R1+0x498], R48 ;  /* 0x0004983001007387 */ /* 0x0009e80000100a00 */
[----:B------:R1:W-:Y:S01]  /*3c90*/  STL.64 [R1+0x490], R42 ;  /* 0x0004902a01007387 */ /* 0x0003e20000100a00 */
[C---:B---3--:R-:W-:Y:S02]  /*3ca0*/  IMAD R54, R3.reuse, 0x72, RZ ;  /* 0x0000007203367824 */ /* 0x048fe400078e02ff */
[----:B------:R-:W-:Y:S01]  /*3cb0*/  IMAD R55, R3, 0x3a, RZ ;  /* 0x0000003a03377824 */ /* 0x000fe200078e02ff */
[-C--:B----4-:R-:W-:Y:S02]  /*3cc0*/  LEA R48, P3, R26, R5.reuse, 0x1 ;  /* 0x000000051a307211 */ /* 0x090fe400078608ff */
[----:B-1----:R-:W-:-:S02]  /*3cd0*/  LEA R42, P5, R24, R5, 0x1 ;  /* 0x00000005182a7211 */ /* 0x002fc400078a08ff */
[-C--:B------:R-:W-:Y:S02]  /*3ce0*/  LEA.HI.X.SX32 R49, R26, R0.reuse, 0x1, P3 ;  /* 0x000000001a317211 */ /* 0x080fe400018f0eff */
[-C--:B------:R-:W-:Y:S02]  /*3cf0*/  LEA.HI.X.SX32 R43, R24, R0.reuse, 0x1, P5 ;  /* 0x00000000182b7211 */ /* 0x080fe400028f0eff */
[CC--:B------:R-:W-:Y:S01]  /*3d00*/  LEA R24, P6, R20.reuse, R5.reuse, 0x1 ;  /* 0x0000000514187211 */ /* 0x0c0fe200078c08ff */
[----:B------:R1:W-:Y:S03]  /*3d10*/  STL.64 [R1+0x488], R48 ;  /* 0x0004883001007387 */ /* 0x0003e60000100a00 */
[----:B------:R-:W-:Y:S01]  /*3d20*/  LEA.HI.X.SX32 R25, R20, R0, 0x1, P6 ;  /* 0x0000000014197211 */ /* 0x000fe200030f0eff */
[----:B------:R3:W-:Y:S01]  /*3d30*/  STL.64 [R1+0x480], R42 ;  /* 0x0004802a01007387 */ /* 0x0007e20000100a00 */
[----:B------:R-:W-:Y:S01]  /*3d40*/  LEA R22, P6, R18, R5, 0x1 ;  /* 0x0000000512167211 */ /* 0x000fe200078c08ff */
[----:B------:R-:W-:-:S02]  /*3d50*/  IMAD R20, R3, 0x28, RZ ;  /* 0x0000002803147824 */ /* 0x000fc400078e02ff */
[----:B------:R4:W-:Y:S01]  /*3d60*/  STL.64 [R1+0x478], R36 ;  /* 0x0004782401007387 */ /* 0x0009e20000100a00 */
[C---:B-1----:R-:W-:Y:S02]  /*3d70*/  IMAD R48, R3.reuse, 0x6e, RZ ;  /* 0x0000006e03307824 */ /* 0x042fe400078e02ff */
[----:B------:R-:W-:Y:S01]  /*3d80*/  IMAD R49, R3, 0xe, RZ ;  /* 0x0000000e03317824 */ /* 0x000fe200078e02ff */
[CC--:B---3--:R-:W-:Y:S02]  /*3d90*/  LEA R42, P3, R4.reuse, R5.reuse, 0x1 ;  /* 0x00000005042a7211 */ /* 0x0c8fe400078608ff */
[C---:B----4-:R-:W-:Y:S02]  /*3da0*/  LEA R36, P5, R15.reuse, R5, 0x1 ;  /* 0x000000050f247211 */ /* 0x050fe400078a08ff */
[-C--:B------:R-:W-:Y:S02]  /*3db0*/  LEA.HI.X.SX32 R43, R4, R0.reuse, 0x1, P3 ;  /* 0x00000000042b7211 */ /* 0x080fe400018f0eff */
[----:B------:R-:W-:-:S02]  /*3dc0*/  LEA.HI.X.SX32 R37, R15, R0, 0x1, P5 ;  /* 0x000000000f257211 */ /* 0x000fc400028f0eff */
[----:B------:R-:W-:Y:S01]  /*3dd0*/  LEA R4, R23, R12, 0x1 ;  /* 0x0000000c17047211 */ /* 0x000fe200078e08ff */
[----:B------:R1:W-:Y:S01]  /*3de0*/  STL.64 [R1+0x470], R42 ;  /* 0x0004702a01007387 */ /* 0x0003e20000100a00 */
[----:B------:R-:W-:Y:S01]  /*3df0*/  LEA.HI.X.SX32 R23, R18, R0, 0x1, P6 ;  /* 0x0000000012177211 */ /* 0x000fe200030f0eff */
[----:B------:R-:W-:Y:S02]  /*3e00*/  IMAD R18, R3, 0xa, RZ ;  /* 0x0000000a03127824 */ /* 0x000fe400078e02ff */
[----:B------:R3:W-:Y:S01]  /*3e10*/  STL.64 [R1+0x468], R36 ;  /* 0x0004682401007387 */ /* 0x0007e20000100a00 */
[----:B------:R-:W-:-:S03]  /*3e20*/  IMAD R15, R27, 0x2, R4 ;  /* 0x000000021b0f7824 */ /* 0x000fc600078e0204 */
[----:B------:R4:W-:Y:S01]  /*3e30*/  STL.64 [R1+0x460], R30 ;  /* 0x0004601e01007387 */ /* 0x0009e20000100a00 */
[C---:B-1----:R-:W-:Y:S02]  /*3e40*/  IMAD R42, R3.reuse, 0x1a, RZ ;  /* 0x0000001a032a7824 */ /* 0x042fe400078e02ff */
[----:B------:R-:W-:Y:S01]  /*3e50*/  IMAD R43, R3, 0x34, RZ ;  /* 0x00000034032b7824 */ /* 0x000fe200078e02ff */
[CC--:B---3--:R-:W-:Y:S02]  /*3e60*/  LEA R36, P3, R10.reuse, R5.reuse, 0x1 ;  /* 0x000000050a247211 */ /* 0x0c8fe400078608ff */
[CC--:B----4-:R-:W-:Y:S02]  /*3e70*/  LEA R30, P5, R11.reuse, R5.reuse, 0x1 ;  /* 0x000000050b1e7211 */ /* 0x0d0fe400078a08ff */
[-C--:B------:R-:W-:Y:S01]  /*3e80*/  LEA.HI.X.SX32 R37, R10, R0.reuse, 0x1, P3 ;  /* 0x000000000a257211 */ /* 0x080fe200018f0eff */
[----:B------:R-:W-:Y:S01]  /*3e90*/  IMAD R10, R28, 0x2, R15 ;  /* 0x000000021c0a7824 */ /* 0x000fe200078e020f */
[----:B------:R-:W-:Y:S01]  /*3ea0*/  LEA.HI.X.SX32 R31, R11, R0, 0x1, P5 ;  /* 0x000000000b1f7211 */ /* 0x000fe200028f0eff */
[----:B------:R-:W-:Y:S01]  /*3eb0*/  IMAD R28, R3, 0x58, RZ ;  /* 0x00000058031c7824 */ /* 0x000fe200078e02ff */
[----:B------:R-:W-:Y:S01]  /*3ec0*/  LEA R26, P3, R14, R5, 0x1 ;  /* 0x000000050e1a7211 */ /* 0x000fe200078608ff */
[----:B------:R1:W-:Y:S01]  /*3ed0*/  STL.64 [R1+0x458], R36 ;  /* 0x0004582401007387 */ /* 0x0003e20000100a00 */
[----:B------:R-:W-:-:S02]  /*3ee0*/  IMAD R11, R29, 0x2, R10 ;  /* 0x000000021d0b7824 */ /* 0x000fc400078e020a */
[----:B------:R-:W-:Y:S01]  /*3ef0*/  LEA.HI.X.SX32 R27, R14, R0, 0x1, P3 ;  /* 0x000000000e1b7211 */ /* 0x000fe200018f0eff */
[----:B------:R3:W-:Y:S01]  /*3f00*/  STL.64 [R1+0x450], R30 ;  /* 0x0004501e01007387 */ /* 0x0007e20000100a00 */
[----:B------:R-:W-:Y:S02]  /*3f10*/  IMAD R14, R33, 0x2, R11 ;  /* 0x00000002210e7824 */ /* 0x000fe400078e020b */
[C---:B------:R-:W-:Y:S01]  /*3f20*/  IMAD R29, R3.reuse, 0x5a, RZ ;  /* 0x0000005a031d7824 */ /* 0x040fe200078e02ff */
[----:B------:R4:W-:Y:S01]  /*3f30*/  STL.64 [R1+0x448], R24 ;  /* 0x0004481801007387 */ /* 0x0009e20000100a00 */
[----:B------:R-:W-:-:S03]  /*3f40*/  IMAD R33, R3, 0x6, RZ ;  /* 0x0000000603217824 */ /* 0x000fc600078e02ff */
[----:B------:R5:W-:Y:S01]  /*3f50*/  STL.64 [R1+0x440], R26 ;  /* 0x0004401a01007387 */ /* 0x000be20000100a00 */
[C---:B-1----:R-:W-:Y:S02]  /*3f60*/  IMAD R36, R3.reuse, 0x30, RZ ;  /* 0x0000003003247824 */ /* 0x042fe400078e02ff */
[C---:B------:R-:W-:Y:S02]  /*3f70*/  IMAD R37, R3.reuse, 0x60, RZ ;  /* 0x0000006003257824 */ /* 0x040fe400078e02ff */
[C---:B---3--:R-:W-:Y:S02]  /*3f80*/  IMAD R30, R3.reuse, 0x2e, RZ ;  /* 0x0000002e031e7824 */ /* 0x048fe400078e02ff */
[----:B------:R-:W-:Y:S01]  /*3f90*/  IMAD R31, R3, 0x5c, RZ ;  /* 0x0000005c031f7824 */ /* 0x000fe200078e02ff */
[----:B----4-:R-:W-:-:S04]  /*3fa0*/  LEA R24, P5, R9, R5, 0x1 ;  /* 0x0000000509187211 */ /* 0x010fc800078a08ff */
[----:B------:R-:W-:Y:S02]  /*3fb0*/  LEA.HI.X.SX32 R25, R9, R0, 0x1, P5 ;  /* 0x0000000009197211 */ /* 0x000fe400028f0eff */
[----:B-----5:R-:W-:Y:S02]  /*3fc0*/  LEA R26, P3, R6, R5, 0x1 ;  /* 0x00000005061a7211 */ /* 0x020fe400078608ff */
[----:B------:R-:W-:Y:S01]  /*3fd0*/  LEA R9, R34, R14, 0x1 ;  /* 0x0000000e22097211 */ /* 0x000fe200078e08ff */
[----:B------:R1:W-:Y:S01]  /*3fe0*/  STL.64 [R1+0x438], R24 ;  /* 0x0004381801007387 */ /* 0x0003e20000100a00 */
[----:B------:R-:W-:Y:S01]  /*3ff0*/  LEA.HI.X.SX32 R27, R6, R0, 0x1, P3 ;  /* 0x00000000061b7211 */ /* 0x000fe200018f0eff */
[----:B------:R-:W-:Y:S02]  /*4000*/  IMAD R34, R3, 0xc, RZ ;  /* 0x0000000c03227824 */ /* 0x000fe400078e02ff */
[----:B------:R3:W-:Y:S01]  /*4010*/  STL.64 [R1+0x430], R22 ;  /* 0x0004301601007387 */ /* 0x0007e20000100a00 */
[----:B------:R-:W-:-:S02]  /*4020*/  IMAD R6, R35, 0x2, R9 ;  /* 0x0000000223067824 */ /* 0x000fc400078e0209 */
[----:B------:R-:W-:Y:S01]  /*4030*/  IMAD R35, R3, 0x18, RZ ;  /* 0x0000001803237824 */ /* 0x000fe200078e02ff */
[----:B------:R4:W-:Y:S01]  /*4040*/  STL.64 [R1+0x428], R26 ;  /* 0x0004281a01007387 */ /* 0x0009e20000100a00 */
[-C--:B-1----:R-:W-:Y:S02]  /*4050*/  LEA R24, P5, R13, R5.reuse, 0x1 ;  /* 0x000000050d187211 */ /* 0x082fe400078a08ff */
[-C--:B---3--:R-:W-:Y:S02]  /*4060*/  LEA R22, P6, R17, R5.reuse, 0x1 ;  /* 0x0000000511167211 */ /* 0x088fe400078c08ff */
[-C--:B------:R-:W-:Y:S01]  /*4070*/  LEA.HI.X.SX32 R25, R13, R0.reuse, 0x1, P5 ;  /* 0x000000000d197211 */ /* 0x080fe200028f0eff */
[----:B------:R-:W-:Y:S01]  /*4080*/  IMAD R13, R39, 0x2, R6 ;  /* 0x00000002270d7824 */ /* 0x000fe200078e0206 */
[-C--:B------:R-:W-:Y:S01]  /*4090*/  LEA.HI.X.SX32 R23, R17, R0.reuse, 0x1, P6 ;  /* 0x0000000011177211 */ /* 0x080fe200030f0eff */
[----:B------:R-:W-:Y:S01]  /*40a0*/  IMAD R39, R3, 0x32, RZ ;  /* 0x0000003203277824 */ /* 0x000fe200078e02ff */
[C---:B----4-:R-:W-:Y:S01]  /*40b0*/  LEA R26, P3, R7.reuse, R5, 0x1 ;  /* 0x00000005071a7211 */ /* 0x050fe200078608ff */
[----:B------:R1:W-:Y:S03]  /*40c0*/  STL.64 [R1+0x420], R24 ;  /* 0x0004201801007387 */ /* 0x0003e60000100a00 */
[----:B------:R-:W-:Y:S01]  /*40d0*/  LEA.HI.X.SX32 R27, R7, R0, 0x1, P3 ;  /* 0x00000000071b7211 */ /* 0x000fe200018f0eff */
        /* <DEDUP_REMOVED lines=14> */
[----:B------:R-:W-:Y:S01]  /*41c0*/  LEA R12, R45, R2, 0x1 ;  /* 0x000000022d0c7211 */ /* 0x000fe200078e08ff */
[----:B------:R-:W-:-:S02]  /*41d0*/  IMAD R45, R3, 0x6a, RZ ;  /* 0x0000006a032d7824 */ /* 0x000fc400078e02ff */
[----:B------:R4:W-:Y:S01]  /*41e0*/  STL.64 [R1+0x3f8], R26 ;  /* 0x0003f81a01007387 */ /* 0x0009e20000100a00 */
[CC--:B-1----:R-:W-:Y:S02]  /*41f0*/  LEA R24, P5, R4.reuse, R5.reuse, 0x1 ;  /* 0x0000000504187211 */ /* 0x0c2fe400078a08ff */
[CC--:B---3--:R-:W-:Y:S02]  /*4200*/  LEA R22, P6, R15.reuse, R5.reuse, 0x1 ;  /* 0x000000050f167211 */ /* 0x0c8fe400078c08ff */
[-C--:B------:R-:W-:Y:S01]  /*4210*/  LEA.HI.X.SX32 R25, R4, R0.reuse, 0x1, P5 ;  /* 0x0000000004197211 */ /* 0x080fe200028f0eff */
[----:B------:R-:W-:Y:S01]  /*4220*/  IMAD R4, R46, 0x2, R12 ;  /* 0x000000022e047824 */ /* 0x000fe200078e020c */
[----:B------:R-:W-:Y:S01]  /*4230*/  LEA.HI.X.SX32 R23, R15, R0, 0x1, P6 ;  /* 0x000000000f177211 */ /* 0x000fe200030f0eff */
[C---:B----4-:R-:W-:Y:S01]  /*4240*/  IMAD R26, R3.reuse, 0x16, RZ ;  /* 0x00000016031a7824 */ /* 0x050fe200078e02ff */
[----:B------:R-:W-:Y:S01]  /*4250*/  LEA R16, P6, R14, R5, 0x1 ;  /* 0x000000050e107211 */ /* 0x000fe200078c08ff */
[----:B------:R1:W-:Y:S01]  /*4260*/  STL.64 [R1+0x3f0], R24 ;  /* 0x0003f01801007387 */ /* 0x0003e20000100a00 */
[----:B------:R-:W-:-:S02]  /*4270*/  IMAD R27, R3, 0x2c, RZ ;  /* 0x0000002c031b7824 */ /* 0x000fc400078e02ff */
[-C--:B------:R-:W-:Y:S01]  /*4280*/  LEA.HI.X.SX32 R17, R14, R0.reuse, 0x1, P6 ;  /* 0x000000000e117211 */ /* 0x080fe200030f0eff */
[----:B------:R3:W-:Y:S01]  /*4290*/  STL.64 [R1+0x3e8], R22 ;  /* 0x0003e81601007387 */ /* 0x0007e20000100a00 */
[----:B------:R-:W-:Y:S01]  /*42a0*/  IMAD R46, R3, 0x36, RZ ;  /* 0x00000036032e7824 */ /* 0x000fe200078e02ff */
[CC--:B-1----:R-:W-:Y:S02]  /*42b0*/  LEA R24, P3, R10.reuse, R5.reuse, 0x1 ;  /* 0x000000050a187211 */ /* 0x0c2fe400078608ff */
[----:B---3--:R-:W-:Y:S02]  /*42c0*/  LEA R22, P5, R11, R5, 0x1 ;  /* 0x000000050b167211 */ /* 0x008fe400078a08ff */
[-C--:B------:R-:W-:Y:S01]  /*42d0*/  LEA.HI.X.SX32 R25, R10, R0.reuse, 0x1, P3 ;  /* 0x000000000a197211 */ /* 0x080fe200018f0eff */
[----:B------:R-:W-:Y:S01]  /*42e0*/  IMAD R10, R47, 0x2, R4 ;  /* 0x000000022f0a7824 */ /* 0x000fe200078e0204 */
[----:B------:R-:W-:Y:S01]  /*42f0*/  LEA.HI.X.SX32 R23, R11, R0, 0x1, P5 ;  /* 0x000000000b177211 */ /* 0x000fe200028f0eff */
[----:B------:R-:W-:-:S02]  /*4300*/  IMAD R47, R3, 0x6c, RZ ;  /* 0x0000006c032f7824 */ /* 0x000fc400078e02ff */
[----:B------:R1:W-:Y:S01]  /*4310*/  STL.64 [R1+0x3e0], R24 ;  /* 0x0003e01801007387 */ /* 0x0003e20000100a00 */
[----:B------:R-:W-:Y:S02]  /*4320*/  IMAD R11, R51, 0x2, R10 ;  /* 0x00000002330b7824 */ /* 0x000fe400078e020a */
[----:B------:R-:W-:Y:S01]  /*4330*/  IMAD R51, R3, 0x38, RZ ;  /* 0x0000003803337824 */ /* 0x000fe200078e02ff */
[----:B------:R3:W-:Y:S04]  /*4340*/  STL.64 [R1+0x3d8], R22 ;  /* 0x0003d81601007387 */ /* 0x0007e80000100a00 */
[----:B------:R4:W-:Y:S01]  /*4350*/  STL.64 [R1+0x3d0], R16 ;  /* 0x0003d01001007387 */ /* 0x0009e20000100a00 */
[-C--:B-1----:R-:W-:Y:S02]  /*4360*/  LEA R24, P3, R9, R5.reuse, 0x1 ;  /* 0x0000000509187211 */ /* 0x082fe400078608ff */
[----:B---3--:R-:W-:-:S02]  /*4370*/  LEA R22, P5, R6, R5, 0x1 ;  /* 0x0000000506167211 */ /* 0x008fc400078a08ff */
[-C--:B------:R-:W-:Y:S01]  /*4380*/  LEA.HI.X.SX32 R25, R9, R0.reuse, 0x1, P3 ;  /* 0x0000000009197211 */ /* 0x080fe200018f0eff */
[----:B------:R-:W-:Y:S01]  /*4390*/  IMAD R9, R52, 0x2, R11 ;  /* 0x0000000234097824 */ /* 0x000fe200078e020b */
[-C--:B----4-:R-:W-:Y:S01]  /*43a0*/  LEA R16, P6, R13, R5.reuse, 0x1 ;  /* 0x000000050d107211 */ /* 0x090fe200078c08ff */
[----:B------:R-:W-:Y:S01]  /*43b0*/  IMAD R52, R3, 0x70, RZ ;  /* 0x0000007003347824 */ /* 0x000fe200078e02ff */
[-C--:B------:R-:W-:Y:S01]  /*43c0*/  LEA.HI.X.SX32 R23, R6, R0.reuse, 0x1, P5 ;  /* 0x0000000006177211 */ /* 0x080fe200028f0eff */
[----:B------:R1:W-:Y:S01]  /*43d0*/  STL.64 [R1+0x3c8], R24 ;  /* 0x0003c81801007387 */ /* 0x0003e20000100a00 */
[-C--:B------:R-:W-:Y:S02]  /*43e0*/  LEA.HI.X.SX32 R17, R13, R0.reuse, 0x1, P6 ;  /* 0x000000000d117211 */ /* 0x080fe400030f0eff */
[C---:B------:R-:W-:Y:S01]  /*43f0*/  LEA R14, P6, R12.reuse, R5, 0x1 ;  /* 0x000000050c0e7211 */ /* 0x040fe200078c08ff */
[----:B------:R3:W-:Y:S01]  /*4400*/  STL.64 [R1+0x3c0], R22 ;  /* 0x0003c01601007387 */ /* 0x0007e20000100a00 */
[----:B------:R-:W-:Y:S01]  /*4410*/  LEA R6, R53, R9, 0x1 ;  /* 0x0000000935067211 */ /* 0x000fe200078e08ff */
[C---:B------:R-:W-:Y:S01]  /*4420*/  IMAD R53, R3.reuse, 0x9, RZ ;  /* 0x0000000903357824 */ /* 0x040fe200078e02ff */
[----:B------:R-:W-:Y:S01]  /*4430*/  LEA.HI.X.SX32 R15, R12, R0, 0x1, P6 ;  /* 0x000000000c0f7211 */ /* 0x000fe200030f0eff */
[----:B------:R4:W-:Y:S01]  /*4440*/  STL.64 [R1+0x3b8], R16 ;  /* 0x0003b81001007387 */ /* 0x0009e20000100a00 */
[----:B-1----:R-:W-:-:S02]  /*4450*/  IMAD R24, R3, 0x54, RZ ;  /* 0x0000005403187824 */ /* 0x002fc400078e02ff */
[----:B------:R-:W-:Y:S01]  /*4460*/  IMAD R25, R3, 0x56, RZ ;  /* 0x0000005603197824 */ /* 0x000fe200078e02ff */
[CC--:B---3--:R-:W-:Y:S02]  /*4470*/  LEA R22, P3, R7.reuse, R5.reuse, 0x1 ;  /* 0x0000000507167211 */ /* 0x0c8fe400078608ff */
[C---:B----4-:R-:W-:Y:S02]  /*4480*/  LEA R16, P5, R2.reuse, R5, 0x1 ;  /* 0x0000000502107211 */ /* 0x050fe400078a08ff */
[-C--:B------:R-:W-:Y:S01]  /*4490*/  LEA.HI.X.SX32 R23, R7, R0.reuse, 0x1, P3 ;  /* 0x0000000007177211 */ /* 0x080fe200018f0eff */
[----:B--2---:R-:W-:Y:S01]  /*44a0*/  IMAD R7, R57, 0x2, R6 ;  /* 0x0000000239077824 */ /* 0x004fe200078e0206 */
[----:B------:R-:W-:Y:S01]  /*44b0*/  LEA.HI.X.SX32 R17, R2, R0, 0x1, P5 ;  /* 0x0000000002117211 */ /* 0x000fe200028f0eff */
[----:B------:R-:W-:Y:S02]  /*44c0*/  IMAD R57, R3, 0x76, RZ ;  /* 0x0000007603397824 */ /* 0x000fe400078e02ff */
[----:B------:R1:W-:Y:S01]  /*44d0*/  STL.64 [R1+0x3b0], R22 ;  /* 0x0003b01601007387 */ /* 0x0003e20000100a00 */
[----:B------:R-:W-:-:S02]  /*44e0*/  IMAD R2, R58, 0x2, R7 ;  /* 0x000000023a027824 */ /* 0x000fc400078e0207 */
[----:B------:R-:W-:Y:S01]  /*44f0*/  IMAD R58, R3, 0x1e, RZ ;  /* 0x0000001e033a7824 */ /* 0x000fe200078e02ff */
[----:B------:R2:W-:Y:S04]  /*4500*/  STL.64 [R1+0x3a8], R16 ;  /* 0x0003a81001007387 */ /* 0x0005e80000100a00 */
[----:B------:R3:W-:Y:S01]  /*4510*/  STL.64 [R1+0x3a0], R14 ;  /* 0x0003a00e01007387 */ /* 0x0007e20000100a00 */
[----:B-1----:R-:W-:-:S04]  /*4520*/  LEA R22, P3, R4, R5, 0x1 ;  /* 0x0000000504167211 */ /* 0x002fc800078608ff */
[-C--:B------:R-:W-:Y:S01]  /*4530*/  LEA.HI.X.SX32 R23, R4, R0.reuse, 0x1, P3 ;  /* 0x0000000004177211 */ /* 0x080fe200018f0eff */
[----:B------:R-:W-:Y:S01]  /*4540*/  IMAD R4, R59, 0x2, R2 ;  /* 0x000000023b047824 */ /* 0x000fe200078e0202 */
[CC--:B--2---:R-:W-:Y:S01]  /*4550*/  LEA R16, P5, R10.reuse, R5.reuse, 0x1 ;  /* 0x000000050a107211 */ /* 0x0c4fe200078a08ff */
[----:B------:R-:W-:Y:S01]  /*4560*/  IMAD R59, R3, 0x3c, RZ ;  /* 0x0000003c033b7824 */ /* 0x000fe200078e02ff */
[-C--:B---3--:R-:W-:Y:S01]  /*4570*/  LEA R14, P6, R11, R5.reuse, 0x1 ;  /* 0x000000050b0e7211 */ /* 0x088fe200078c08ff */
[----:B------:R1:W-:Y:S01]  /*4580*/  STL.64 [R1+0x398], R22 ;  /* 0x0003981601007387 */ /* 0x0003e20000100a00 */
[-C--:B------:R-:W-:Y:S01]  /*4590*/  LEA.HI.X.SX32 R17, R10, R0.reuse, 0x1, P5 ;  /* 0x000000000a117211 */ /* 0x080fe200028f0eff */
[----:B0-----:R-:W-:Y:S01]  /*45a0*/  IMAD R10, R63, 0x2, R4 ;  /* 0x000000023f0a7824 */ /* 0x001fe200078e0204 */
[----:B------:R-:W-:Y:S01]  /*45b0*/  LEA.HI.X.SX32 R15, R11, R0, 0x1, P6 ;  /* 0x000000000b0f7211 */ /* 0x000fe200030f0eff */
[----:B------:R-:W-:Y:S01]  /*45c0*/  IMAD R63, R3, 0x98, RZ ;  /* 0x00000098033f7824 */ /* 0x000fe200078e02ff */
[----:B------:R-:W-:-:S02]  /*45d0*/  LEA R12, P6, R7, R5, 0x1 ;  /* 0x00000005070c7211 */ /* 0x000fc400078c08ff */
[----:B------:R-:W-:Y:S01]  /*45e0*/  LOP3.LUT R11, R128, 0x8, R213, 0xfe, !PT ;  /* 0x00000008800b7812 */ /* 0x000fe200078efed5 */
[----:B------:R0:W-:Y:S01]  /*45f0*/  STL.64 [R1+0x388], R14 ;  /* 0x0003880e01007387 */ /* 0x0001e20000100a00 */
[----:B------:R-:W-:-:S03]  /*4600*/  LEA.HI.X.SX32 R13, R7, R0, 0x1, P6 ;  /* 0x00000000070d7211 */ /* 0x000fc600030f0eff */
[----:B------:R2:W-:Y:S01]  /*4610*/  STL.64 [R1+0x390], R16 ;  /* 0x0003901001007387 */ /* 0x0005e20000100a00 */
[C---:B-1----:R-:W-:Y:S02]  /*4620*/  IMAD R22, R3.reuse, 0x52, RZ ;  /* 0x0000005203167824 */ /* 0x042fe400078e02ff */
[----:B------:R-:W-:Y:S01]  /*4630*/  IMAD R23, R3, 0x2a, RZ ;  /* 0x0000002a03177824 */ /* 0x000fe200078e02ff */
[----:B0-----:R-:W-:-:S04]  /*4640*/  LEA R14, P3, R9, R5, 0x1 ;  /* 0x00000005090e7211 */ /* 0x001fc800078608ff */
[----:B------:R-:W-:Y:S01]  /*4650*/  LEA.HI.X.SX32 R15, R9, R0, 0x1, P3 ;  /* 0x00000000090f7211 */ /* 0x000fe200018f0eff */
[----:B------:R-:W-:Y:S01]  /*4660*/  IMAD.MOV.U32 R9, RZ, RZ, RZ ;  /* 0x000000ffff097224 */ /* 0x000fe200078e00ff */
[----:B--2---:R-:W-:-:S03]  /*4670*/  LEA R16, P5, R6, R5, 0x1 ;  /* 0x0000000506107211 */ /* 0x004fc600078a08ff */
[----:B------:R0:W-:Y:S01]  /*4680*/  STL.64 [R1+0x380], R14 ;  /* 0x0003800e01007387 */ /* 0x0001e20000100a00 */
[-C--:B------:R-:W-:Y:S02]  /*4690*/  LEA.HI.X.SX32 R17, R6, R0.reuse, 0x1, P5 ;  /* 0x0000000006117211 */ /* 0x080fe400028f0eff */
[CC--:B------:R-:W-:Y:S01]  /*46a0*/  LEA R6, P6, R4.reuse, R5.reuse, 0x1 ;  /* 0x0000000504067211 */ /* 0x0c0fe200078c08ff */
[----:B------:R1:W-:Y:S03]  /*46b0*/  STL.64 [R1+0x370], R12 ;  /* 0x0003700c01007387 */ /* 0x0003e60000100a00 */
[----:B------:R-:W-:Y:S01]  /*46c0*/  LEA.HI.X.SX32 R7, R4, R0, 0x1, P6 ;  /* 0x0000000004077211 */ /* 0x000fe200030f0eff */
[----:B------:R2:W-:Y:S01]  /*46d0*/  STL.64 [R1+0x378], R16 ;  /* 0x0003781001007387 */ /* 0x0005e20000100a00 */
[----:B------:R-:W-:Y:S01]  /*46e0*/  IMAD R4, R3, 0x26, RZ ;  /* 0x0000002603047824 */ /* 0x000fe200078e02ff */
[----:B0-----:R-:W-:-:S02]  /*46f0*/  LEA R14, P3, R10, R5, 0x1 ;  /* 0x000000050a0e7211 */ /* 0x001fc400078608ff */
[----:B-1----:R-:W-:Y:S02]  /*4700*/  LEA R12, P5, R2, R5, 0x1 ;  /* 0x00000005020c7211 */ /* 0x002fe400078a08ff */
[-C--:B------:R-:W-:Y:S02]  /*4710*/  LEA.HI.X.SX32 R15, R10, R0.reuse, 0x1, P3 ;  /* 0x000000000a0f7211 */ /* 0x080fe400018f0eff */
[----:B------:R-:W-:Y:S01]  /*4720*/  LEA.HI.X.SX32 R13, R2, R0, 0x1, P5 ;  /* 0x00000000020d7211 */ /* 0x000fe200028f0eff */
[----:B------:R-:W-:Y:S01]  /*4730*/  IMAD R0, R3, 0x12, RZ ;  /* 0x0000001203007824 */ /* 0x000fe200078e02ff */
[-C--:B------:R-:W-:Y:S01]  /*4740*/  IADD3 RZ, P5, R19, R122.reuse, RZ ;  /* 0x0000007a13ff7210 */ /* 0x080fe20007fbe0ff */
[C---:B------:R-:W-:Y:S01]  /*4750*/  IMAD R2, R3.reuse, 0x24, RZ ;  /* 0x0000002403027824 */ /* 0x040fe200078e02ff */
[----:B------:R0:W-:Y:S01]  /*4760*/  STL.64 [R1+0x358], R14 ;  /* 0x0003580e01007387 */ /* 0x0001e20000100a00 */
[C---:B--2---:R-:W-:Y:S01]  /*4770*/  IMAD R16, R3.reuse, 0x4c, RZ ;  /* 0x0000004c03107824 */ /* 0x044fe200078e02ff */
[-C--:B------:R-:W-:Y:S01]  /*4780*/  IADD3 R202, P4, R0, R122.reuse, RZ ;  /* 0x0000007a00ca7210 */ /* 0x080fe20007f9e0ff */
[----:B------:R-:W-:Y:S01]  /*4790*/  IMAD R17, R3, 0x4e, RZ ;  /* 0x0000004e03117824 */ /* 0x000fe200078e02ff */
[----:B------:R1:W-:Y:S01]  /*47a0*/  STL.64 [R1+0x368], R12 ;  /* 0x0003680c01007387 */ /* 0x0003e20000100a00 */
[-C--:B------:R-:W-:Y:S01]  /*47b0*/  IADD3 RZ, P3, R21, R122.reuse, RZ ;  /* 0x0000007a15ff7210 */ /* 0x080fe20007f7e0ff */
[----:B------:R-:W-:Y:S01]  /*47c0*/  IMAD R19, R3, 0x14, RZ ;  /* 0x0000001403137824 */ /* 0x000fe200078e02ff */
[-C--:B------:R-:W-:Y:S01]  /*47d0*/  LEA.HI.X.SX32 R203, R53, R123.reuse, 0x1, P4 ;  /* 0x0000007b35cb7211 */ /* 0x080fe200020f0eff */
[----:B------:R2:W-:Y:S01]  /*47e0*/  STL.64 [R1+0x360], R6 ;  /* 0x0003600601007387 */ /* 0x0005e20000100a00 */
[-C--:B------:R-:W-:Y:S01]  /*47f0*/  LEA.HI.X.SX32 R155, R154, R123.reuse, 0x1, P5 ;  /* 0x0000007b9a9b7211 */ /* 0x080fe200028f0eff */
[C---:B------:R-:W-:Y:S01]  /*4800*/  IMAD R21, R3.reuse, 0x50, RZ ;  /* 0x0000005003157824 */ /* 0x040fe200078e02ff */
[----:B------:R-:W-:Y:S01]  /*4810*/  IADD3 R218, P5, R16, R122, RZ ;  /* 0x0000007a10da7210 */ /* 0x000fe20007fbe0ff */
[----:B------:R3:W-:Y:S01]  /*4820*/  STL.64 [R1+0x328], R202 ;  /* 0x000328ca01007387 */ /* 0x0007e20000100a00 */
[-C--:B------:R-:W-:Y:S01]  /*4830*/  LEA.HI.X.SX32 R153, R152, R123.reuse, 0x1, P3 ;  /* 0x0000007b98997211 */ /* 0x080fe200018f0eff */
[----:B------:R-:W-:Y:S01]  /*4840*/  IMAD R3, R3, 0x7f, RZ ;  /* 0x0000007f03037824 */ /* 0x000fe200078e02ff */
[----:B------:R-:W-:Y:S01]  /*4850*/  LEA.HI.X.SX32 R219, R4, R123, 0x1, P5 ;  /* 0x0000007b04db7211 */ /* 0x000fe200028f0eff */
[----:B0-----:R-:W-:Y:S01]  /*4860*/  IMAD.MOV.U32 R15, RZ, RZ, -0x800000 ;  /* 0xff800000ff0f7424 */ /* 0x001fe200078e00ff */
[----:B------:R-:W-:Y:S01]  /*4870*/  LOP3.LUT R10, R213, R128, RZ, 0xfc, !PT ;  /* 0x00000080d50a7212 */ /* 0x000fe200078efcff */
[----:B------:R-:W-:Y:S01]  /*4880*/  IMAD.MOV.U32 R14, RZ, RZ, -0x800000 ;  /* 0xff800000ff0e7424 */ /* 0x000fe200078e00ff */
[C-C-:B-1----:R-:W-:Y:S01]  /*4890*/  LOP3.LUT R12, R128.reuse, 0x10, R213.reuse, 0xfe, !PT ;  /* 0x00000010800c7812 */ /* 0x142fe200078efed5 */
[----:B--2---:R-:W-:Y:S01]  /*48a0*/  IMAD.MOV.U32 R6, RZ, RZ, -0x800000 ;  /* 0xff800000ff067424 */ /* 0x004fe200078e00ff */
[----:B------:R-:W-:-:S02]  /*48b0*/  LOP3.LUT R13, R128, 0x18, R213, 0xfe, !PT ;  /* 0x00000018800d7812 */ /* 0x000fc400078efed5 */
[----:B------:R-:W-:Y:S02]  /*48c0*/  LOP3.LUT R213, R213, 0x18, RZ, 0xfc, !PT ;  /* 0x00000018d5d57812 */ /* 0x000fe400078efcff */
[----:B---3--:R-:W-:Y:S02]  /*48d0*/  IADD3 R202, P4, R2, R122, RZ ;  /* 0x0000007a02ca7210 */ /* 0x008fe40007f9e0ff */
[----:B------:R-:W-:Y:S02]  /*48e0*/  LEA R213, R213, UR8, 0x5 ;  /* 0x00000008d5d57c11 */ /* 0x000fe4000f8e28ff */
[----:B------:R-:W-:Y:S02]  /*48f0*/  LEA.HI.X.SX32 R203, R0, R123, 0x1, P4 ;  /* 0x0000007b00cb7211 */ /* 0x000fe400020f0eff */
[----:B------:R-:W-:Y:S01]  /*4900*/  LEA R5, R126, UR8, 0x2 ;  /* 0x000000087e057c11 */ /* 0x000fe2000f8e10ff */
[----:B------:R-:W-:Y:S01]  /*4910*/  IMAD.MOV.U32 R5, RZ, RZ, RZ ;  /* 0x000000ffff057224 */ /* 0x000fe200078e00ff */
[----:B------:R-:W-:Y:S01]  /*4920*/  MOV R7, 0xff800000 ;  /* 0xff80000000077802 */ /* 0x000fe20000000f00 */
[----:B------:R0:W-:Y:S01]  /*4930*/  STL.64 [R1+0x2e8], R202 ;  /* 0x0002e8ca01007387 */ /* 0x0001e20000100a00 */
[----:B------:R-:W-:Y:S01]  /*4940*/  IMAD.IADD R226, R226, 0x1, R213 ;  /* 0x00000001e2e27824 */ /* 0x000fe200078e02d5 */
[----:B------:R-:W-:-:S02]  /*4950*/  LOP3.LUT R0, R8, 0x20, RZ, 0x3c, !PT ;  /* 0x0000002008007812 */ /* 0x000fc400078e3cff */
[----:B0-----:R-:W-:-:S04]  /*4960*/  IADD3 R202, P4, R150, R122, RZ ;  /* 0x0000007a96ca7210 */ /* 0x001fc80007f9e0ff */
[----:B------:R-:W-:Y:S02]  /*4970*/  LEA.HI.X.SX32 R203, R2, R123, 0x1, P4 ;  /* 0x0000007b02cb7211 */ /* 0x000fe400020f0eff */
[----:B------:R-:W-:-:S03]  /*4980*/  IADD3 R214, P4, R154, R122, RZ ;  /* 0x0000007a9ad67210 */ /* 0x000fc60007f9e0ff */
[----:B------:R0:W-:Y:S01]  /*4990*/  STL.64 [R1+0x260], R202 ;  /* 0x000260ca01007387 */ /* 0x0001e20000100a00 */
[----:B------:R-:W-:-:S05]  /*49a0*/  LEA.HI.X.SX32 R215, R65, R123, 0x1, P4 ;  /* 0x0000007b41d77211 */ /* 0x000fca00020f0eff */
[----:B------:R1:W-:Y:S04]  /*49b0*/  STL.64 [R1+0x258], R214 ;  /* 0x000258d601007387 */ /* 0x0003e80000100a00 */
[----:B------:R2:W-:Y:S01]  /*49c0*/  STL.64 [R1+0x180], R216 ;  /* 0x000180d801007387 */ /* 0x0005e20000100a00 */
[----:B0-----:R-:W-:-:S04]  /*49d0*/  IADD3 R202, P3, R63, R122, RZ ;  /* 0x0000007a3fca7210 */ /* 0x001fc80007f7e0ff */
[----:B------:R-:W-:Y:S02]  /*49e0*/  LEA.HI.X.SX32 R203, R16, R123, 0x1, P3 ;  /* 0x0000007b10cb7211 */ /* 0x000fe400018f0eff */
[----:B-1----:R-:W-:-:S04]  /*49f0*/  IADD3 R214, P4, R4, R122, RZ ;  /* 0x0000007a04d67210 */ /* 0x002fc80007f9e0ff */
[----:B------:R-:W-:Y:S02]  /*4a00*/  LEA.HI.X.SX32 R215, R71, R123, 0x1, P4 ;  /* 0x0000007b47d77211 */ /* 0x000fe400020f0eff */
[----:B--2---:R-:W-:-:S03]  /*4a10*/  IADD3 R216, P2, R68, R122, RZ ;  /* 0x0000007a44d87210 */ /* 0x004fc60007f5e0ff */
[----:B------:R0:W-:Y:S01]  /*4a20*/  STL.64 [R1+0x2e0], R214 ;  /* 0x0002e0d601007387 */ /* 0x0001e20000100a00 */
[-C--:B------:R-:W-:Y:S02]  /*4a30*/  LEA.HI.X.SX32 R217, R74, R123.reuse, 0x1, P2 ;  /* 0x0000007b4ad97211 */ /* 0x080fe400010f0eff */
[-C--:B------:R-:W-:Y:S01]  /*4a40*/  IADD3 R68, P2, R73, R122.reuse, RZ ;  /* 0x0000007a49447210 */ /* 0x080fe20007f5e0ff */
[----:B------:R1:W-:Y:S03]  /*4a50*/  STL.64 [R1+0x178], R202 ;  /* 0x000178ca01007387 */ /* 0x0003e60000100a00 */
[----:B------:R-:W-:Y:S01]  /*4a60*/  LEA.HI.X.SX32 R69, R21, R123, 0x1, P2 ;  /* 0x0000007b15457211 */ /* 0x000fe200010f0eff */
[----:B------:R-:W-:Y:S01]  /*4a70*/  STL.64 [R1+0x250], R218 ;  /* 0x000250da01007387 */ /* 0x000fe20000100a00 */
[-C--:B0-----:R-:W-:Y:S02]  /*4a80*/  IADD3 R214, P4, R70, R122.reuse, RZ ;  /* 0x0000007a46d67210 */ /* 0x081fe40007f9e0ff */
[----:B------:R-:W-:-:S02]  /*4a90*/  IADD3 R70, P5, R17, R122, RZ ;  /* 0x0000007a11467210 */ /* 0x000fc40007fbe0ff */
[-C--:B------:R-:W-:Y:S02]  /*4aa0*/  LEA.HI.X.SX32 R215, R17, R123.reuse, 0x1, P4 ;  /* 0x0000007b11d77211 */ /* 0x080fe400020f0eff */
[-C--:B------:R-:W-:Y:S02]  /*4ab0*/  LEA.HI.X.SX32 R71, R75, R123.reuse, 0x1, P5 ;  /* 0x0000007b4b477211 */ /* 0x080fe400028f0eff */
[-C--:B-1----:R-:W-:Y:S02]  /*4ac0*/  IADD3 R202, P3, R72, R122.reuse, RZ ;  /* 0x0000007a48ca7210 */ /* 0x082fe40007f7e0ff */
[-C--:B------:R-:W-:Y:S01]  /*4ad0*/  IADD3 R74, P4, R19, R122.reuse, RZ ;  /* 0x0000007a134a7210 */ /* 0x080fe20007f9e0ff */
[----:B------:R0:W-:Y:S01]  /*4ae0*/  STL.64 [R1+0x248], R70 ;  /* 0x0002484601007387 */ /* 0x0001e20000100a00 */
[-C--:B------:R-:W-:Y:S02]  /*4af0*/  LEA.HI.X.SX32 R203, R76, R123.reuse, 0x1, P3 ;  /* 0x0000007b4ccb7211 */ /* 0x080fe400018f0eff */
[----:B------:R-:W-:Y:S01]  /*4b00*/  IADD3 R72, P3, R20, R122, RZ ;  /* 0x0000007a14487210 */ /* 0x000fe20007f7e0ff */
[----:B------:R-:W-:Y:S01]  /*4b10*/  STL.64 [R1+0x170], R216 ;  /* 0x000170d801007387 */ /* 0x000fe20000100a00 */
[----:B------:R-:W-:-:S02]  /*4b20*/  LEA.HI.X.SX32 R75, R18, R123, 0x1, P4 ;  /* 0x0000007b124b7211 */ /* 0x000fc400020f0eff */
[-C--:B------:R-:W-:Y:S01]  /*4b30*/  IADD3 R16, P4, R78, R122.reuse, RZ ;  /* 0x0000007a4e107210 */ /* 0x080fe20007f9e0ff */
[----:B------:R-:W-:Y:S01]  /*4b40*/  STL.64 [R1+0x168], R214 ;  /* 0x000168d601007387 */ /* 0x000fe20000100a00 */
[-C--:B------:R-:W-:Y:S02]  /*4b50*/  LEA.HI.X.SX32 R73, R19, R123.reuse, 0x1, P3 ;  /* 0x0000007b13497211 */ /* 0x080fe400018f0eff */
[----:B------:R-:W-:Y:S02]  /*4b60*/  LEA.HI.X.SX32 R17, R82, R123, 0x1, P4 ;  /* 0x0000007b52117211 */ /* 0x000fe400020f0eff */
[----:B0-----:R-:W-:-:S04]  /*4b70*/  IADD3 R70, P5, R18, R122, RZ ;  /* 0x0000007a12467210 */ /* 0x001fc80007fbe0ff */
[----:B------:R-:W-:Y:S02]  /*4b80*/  LEA.HI.X.SX32 R71, R77, R123, 0x1, P5 ;  /* 0x0000007b4d477211 */ /* 0x000fe400028f0eff */
[----:B------:R-:W-:-:S03]  /*4b90*/  CS2R R76, SRZ ;  /* 0x00000000004c7805 */ /* 0x000fc6000001ff00 */
[----:B------:R0:W-:Y:S04]  /*4ba0*/  STL.64 [R1+0x340], R70 ;  /* 0x0003404601007387 */ /* 0x0001e80000100a00 */
[----:B------:R-:W-:Y:S04]  /*4bb0*/  STL.64 [R1+0x160], R202 ;  /* 0x000160ca01007387 */ /* 0x000fe80000100a00 */
[----:B------:R1:W-:Y:S01]  /*4bc0*/  STL.64 [R1+0x2d8], R72 ;  /* 0x0002d84801007387 */ /* 0x0003e20000100a00 */
[----:B0-----:R-:W-:-:S03]  /*4bd0*/  IADD3 R70, P5, R21, R122, RZ ;  /* 0x0000007a15467210 */ /* 0x001fc60007fbe0ff */
[----:B------:R0:W-:Y:S01]  /*4be0*/  STL.64 [R1+0x320], R74 ;  /* 0x0003204a01007387 */ /* 0x0001e20000100a00 */
[-C--:B------:R-:W-:Y:S02]  /*4bf0*/  LEA.HI.X.SX32 R71, R20, R123.reuse, 0x1, P5 ;  /* 0x0000007b14477211 */ /* 0x080fe400028f0eff */
[CC--:B------:R-:W-:Y:S02]  /*4c00*/  IADD3 R18, P5, R22.reuse, R122.reuse, RZ ;  /* 0x0000007a16127210 */ /* 0x0c0fe40007fbe0ff */
[----:B-1----:R-:W-:Y:S01]  /*4c10*/  IADD3 R72, P3, R79, R122, RZ ;  /* 0x0000007a4f487210 */ /* 0x002fe20007f7e0ff */
[----:B------:R1:W-:Y:S01]  /*4c20*/  STL.64 [R1+0x240], R70 ;  /* 0x0002404601007387 */ /* 0x0003e20000100a00 */
[-C--:B------:R-:W-:Y:S02]  /*4c30*/  LEA.HI.X.SX32 R19, R83, R123.reuse, 0x1, P5 ;  /* 0x0000007b53137211 */ /* 0x080fe400028f0eff */
[----:B------:R-:W-:Y:S02]  /*4c40*/  CS2R R82, SRZ ;  /* 0x0000000000527805 */ /* 0x000fe4000001ff00 */
[----:B------:R-:W-:Y:S01]  /*4c50*/  LEA.HI.X.SX32 R73, R22, R123, 0x1, P3 ;  /* 0x0000007b16497211 */ /* 0x000fe200018f0eff */
[----:B------:R2:W-:Y:S01]  /*4c60*/  STL.64 [R1+0x150], R16 ;  /* 0x0001501001007387 */ /* 0x0005e20000100a00 */
[----:B0-----:R-:W-:-:S02]  /*4c70*/  CS2R R74, SRZ ;  /* 0x00000000004a7805 */ /* 0x001fc4000001ff00 */
[----:B------:R-:W-:Y:S01]  /*4c80*/  CS2R R78, SRZ ;  /* 0x00000000004e7805 */ /* 0x000fe2000001ff00 */
[----:B------:R0:W-:Y:S01]  /*4c90*/  STL.64 [R1+0x158], R68 ;  /* 0x0001584401007387 */ /* 0x0001e20000100a00 */
[----:B-1----:R-:W-:-:S03]  /*4ca0*/  IADD3 R70, P2, R80, R122, RZ ;  /* 0x0000007a50467210 */ /* 0x002fc60007f5e0ff */
[----:B------:R1:W-:Y:S01]  /*4cb0*/  STL.64 [R1+0x238], R18 ;  /* 0x0002381201007387 */ /* 0x0003e20000100a00 */
[----:B--2---:R-:W-:-:S03]  /*4cc0*/  IADD3 R16, P4, R81, R122, RZ ;  /* 0x0000007a51107210 */ /* 0x004fc60007f9e0ff */
[----:B------:R2:W-:Y:S01]  /*4cd0*/  STL.64 [R1+0x148], R72 ;  /* 0x0001484801007387 */ /* 0x0005e20000100a00 */
[-C--:B------:R-:W-:Y:S02]  /*4ce0*/  LEA.HI.X.SX32 R71, R85, R123.reuse, 0x1, P2 ;  /* 0x0000007b55477211 */ /* 0x080fe400010f0eff */
[----:B------:R-:W-:Y:S02]  /*4cf0*/  CS2R R80, SRZ ;  /* 0x0000000000507805 */ /* 0x000fe4000001ff00 */
[-C--:B0-----:R-:W-:Y:S02]  /*4d00*/  IADD3 R68, P5, R23, R122.reuse, RZ ;  /* 0x0000007a17447210 */ /* 0x081fe40007fbe0ff */
[CC--:B------:R-:W-:Y:S02]  /*4d10*/  LEA.HI.X.SX32 R17, R24.reuse, R123.reuse, 0x1, P4 ;  /* 0x0000007b18117211 */ /* 0x0c0fe400020f0eff */
[----:B------:R-:W-:Y:S02]  /*4d20*/  LEA.HI.X.SX32 R69, R87, R123, 0x1, P5 ;  /* 0x0000007b57457211 */ /* 0x000fe400028f0eff */
[----:B-1----:R-:W-:-:S02]  /*4d30*/  IADD3 R18, P3, R24, R122, RZ ;  /* 0x0000007a18127210 */ /* 0x002fc40007f7e0ff */
[----:B------:R-:W-:Y:S01]  /*4d40*/  IADD3 R20, P2, R84, R122, RZ ;  /* 0x0000007a54147210 */ /* 0x000fe20007f5e0ff */
[----:B------:R0:W-:Y:S01]  /*4d50*/  STL.64 [R1+0x2d0], R68 ;  /* 0x0002d04401007387 */ /* 0x0001e20000100a00 */
[-C--:B------:R-:W-:Y:S02]  /*4d60*/  LEA.HI.X.SX32 R19, R23, R123.reuse, 0x1, P3 ;  /* 0x0000007b17137211 */ /* 0x080fe400018f0eff */
[----:B--2---:R-:W-:Y:S02]  /*4d70*/  CS2R R72, SRZ ;  /* 0x0000000000487805 */ /* 0x004fe4000001ff00 */
[----:B------:R-:W-:Y:S01]  /*4d80*/  LEA.HI.X.SX32 R21, R90, R123, 0x1, P2 ;  /* 0x0000007b5a157211 */ /* 0x000fe200010f0eff */
[----:B------:R1:W-:Y:S01]  /*4d90*/  STL.64 [R1+0x140], R70 ;  /* 0x0001404601007387 */ /* 0x0003e20000100a00 */
[----:B------:R-:W-:-:S03]  /*4da0*/  CS2R R84, SRZ ;  /* 0x0000000000547805 */ /* 0x000fc6000001ff00 */
[----:B------:R2:W-:Y:S04]  /*4db0*/  STL.64 [R1+0x230], R18 ;  /* 0x0002301201007387 */ /* 0x0005e80000100a00 */
[----:B------:R3:W-:Y:S01]  /*4dc0*/  STL.64 [R1+0x138], R16 ;  /* 0x0001381001007387 */ /* 0x0007e20000100a00 */
[----:B0-----:R-:W-:Y:S02]  /*4dd0*/  IADD3 R68, P5, R86, R122, RZ ;  /* 0x0000007a56447210 */ /* 0x001fe40007fbe0ff */
[----:B------:R-:W-:Y:S01]  /*4de0*/  CS2R R86, SRZ ;  /* 0x0000000000567805 */ /* 0x000fe2000001ff00 */
[----:B------:R0:W-:Y:S01]  /*4df0*/  STL.64 [R1+0x130], R20 ;  /* 0x0001301401007387 */ /* 0x0001e20000100a00 */
[----:B------:R-:W-:Y:S02]  /*4e00*/  LEA.HI.X.SX32 R69, R25, R123, 0x1, P5 ;  /* 0x0000007b19457211 */ /* 0x000fe400028f0eff */
[----:B-1----:R-:W-:-:S02]  /*4e10*/  CS2R R70, SRZ ;  /* 0x0000000000467805 */ /* 0x002fc4000001ff00 */
[-C--:B------:R-:W-:Y:S02]  /*4e20*/  IADD3 R22, P5, R27, R122.reuse, RZ ;  /* 0x0000007a1b167210 */ /* 0x080fe40007fbe0ff */
[-C--:B--2---:R-:W-:Y:S02]  /*4e30*/  IADD3 R18, P3, R25, R122.reuse, RZ ;  /* 0x0000007a19127210 */ /* 0x084fe40007f7e0ff */
[-C--:B------:R-:W-:Y:S02]  /*4e40*/  LEA.HI.X.SX32 R23, R26, R123.reuse, 0x1, P5 ;  /* 0x0000007b1a177211 */ /* 0x080fe400028f0eff */
[----:B---3--:R-:W-:Y:S02]  /*4e50*/  IADD3 R16, P4, R88, R122, RZ ;  /* 0x0000007a58107210 */ /* 0x008fe40007f9e0ff */
[-C--:B------:R-:W-:Y:S02]  /*4e60*/  LEA.HI.X.SX32 R19, R91, R123.reuse, 0x1, P3 ;  /* 0x0000007b5b137211 */ /* 0x080fe400018f0eff */
[----:B------:R-:W-:-:S02]  /*4e70*/  LEA.HI.X.SX32 R17, R92, R123, 0x1, P4 ;  /* 0x0000007b5c117211 */ /* 0x000fc400020f0eff */
[-C--:B0-----:R-:W-:Y:S01]  /*4e80*/  IADD3 R20, P2, R89, R122.reuse, RZ ;  /* 0x0000007a59147210 */ /* 0x081fe20007f5e0ff */
[----:B------:R0:W-:Y:S03]  /*4e90*/  STL.64 [R1+0x228], R18 ;  /* 0x0002281201007387 */ /* 0x0001e60000100a00 */
[----:B------:R-:W-:Y:S01]  /*4ea0*/  LEA.HI.X.SX32 R21, R28, R123, 0x1, P2 ;  /* 0x0000007b1c157211 */ /* 0x000fe200010f0eff */
[----:B------:R1:W-:Y:S04]  /*4eb0*/  STL.64 [R1+0x120], R16 ;  /* 0x0001201001007387 */ /* 0x0003e80000100a00 */
[----:B------:R2:W-:Y:S01]  /*4ec0*/  STL.64 [R1+0x128], R68 ;  /* 0x0001284401007387 */ /* 0x0005e20000100a00 */
[----:B0-----:R-:W-:-:S02]  /*4ed0*/  IADD3 R18, P3, R26, R122, RZ ;  /* 0x0000007a1a127210 */ /* 0x001fc40007f7e0ff */
[-C--:B-1----:R-:W-:Y:S02]  /*4ee0*/  IADD3 R16, P4, R28, R122.reuse, RZ ;  /* 0x0000007a1c107210 */ /* 0x082fe40007f9e0ff */
[-C--:B------:R-:W-:Y:S02]  /*4ef0*/  LEA.HI.X.SX32 R19, R94, R123.reuse, 0x1, P3 ;  /* 0x0000007b5e137211 */ /* 0x080fe400018f0eff */
[----:B------:R-:W-:Y:S02]  /*4f00*/  LEA.HI.X.SX32 R17, R27, R123, 0x1, P4 ;  /* 0x0000007b1b117211 */ /* 0x000fe400020f0eff */
[----:B--2---:R-:W-:Y:S01]  /*4f10*/  CS2R R68, SRZ ;  /* 0x0000000000447805 */ /* 0x004fe2000001ff00 */
[----:B------:R0:W-:Y:S04]  /*4f20*/  STL.64 [R1+0x318], R18 ;  /* 0x0003181201007387 */ /* 0x0001e80000100a00 */
[----:B------:R1:W-:Y:S04]  /*4f30*/  STL.64 [R1+0x2c8], R22 ;  /* 0x0002c81601007387 */ /* 0x0003e80000100a00 */
[----:B------:R2:W-:Y:S01]  /*4f40*/  STL.64 [R1+0x220], R16 ;  /* 0x0002201001007387 */ /* 0x0005e20000100a00 */
[----:B0-----:R-:W-:-:S03]  /*4f50*/  IADD3 R18, P3, R93, R122, RZ ;  /* 0x0000007a5d127210 */ /* 0x001fc60007f7e0ff */
[----:B------:R0:W-:Y:S01]  /*4f60*/  STL.64 [R1+0x118], R20 ;  /* 0x0001181401007387 */ /* 0x0001e20000100a00 */
[-C--:B-1----:R-:W-:Y:S02]  /*4f70*/  IADD3 R22, P5, R95, R122.reuse, RZ ;  /* 0x0000007a5f167210 */ /* 0x082fe40007fbe0ff */
[-C--:B------:R-:W-:Y:S02]  /*4f80*/  LEA.HI.X.SX32 R19, R98, R123.reuse, 0x1, P3 ;  /* 0x0000007b62137211 */ /* 0x080fe400018f0eff */
[CC--:B--2---:R-:W-:Y:S02]  /*4f90*/  IADD3 R16, P4, R29.reuse, R122.reuse, RZ ;  /* 0x0000007a1d107210 */ /* 0x0c4fe40007f9e0ff */
[-C--:B------:R-:W-:Y:S01]  /*4fa0*/  LEA.HI.X.SX32 R23, R29, R123.reuse, 0x1, P5 ;  /* 0x0000007b1d177211 */ /* 0x080fe200028f0eff */
[----:B------:R1:W-:Y:S01]  /*4fb0*/  STL.64 [R1+0x110], R18 ;  /* 0x0001101201007387 */ /* 0x0003e20000100a00 */
[----:B------:R-:W-:Y:S02]  /*4fc0*/  LEA.HI.X.SX32 R17, R99, R123, 0x1, P4 ;  /* 0x0000007b63117211 */ /* 0x000fe400020f0eff */
[----:B0-----:R-:W-:-:S03]  /*4fd0*/  IADD3 R20, P2, R96, R122, RZ ;  /* 0x0000007a60147210 */ /* 0x001fc60007f5e0ff */
[----:B------:R0:W-:Y:S01]  /*4fe0*/  STL.64 [R1+0x218], R16 ;  /* 0x0002181001007387 */ /* 0x0001e20000100a00 */
[----:B------:R-:W-:-:S03]  /*4ff0*/  LEA.HI.X.SX32 R21, R101, R123, 0x1, P2 ;  /* 0x0000007b65157211 */ /* 0x000fc600010f0eff */
[----:B------:R2:W-:Y:S01]  /*5000*/  STL.64 [R1+0x108], R22 ;  /* 0x0001081601007387 */ /* 0x0005e20000100a00 */
[----:B-1----:R-:W-:-:S03]  /*5010*/  IADD3 R18, P3, R97, R122, RZ ;  /* 0x0000007a61127210 */ /* 0x002fc60007f7e0ff */
[----:B------:R1:W-:Y:S01]  /*5020*/  STL.64 [R1+0x100], R20 ;  /* 0x0001001401007387 */ /* 0x0003e20000100a00 */
[CC--:B------:R-:W-:Y:S02]  /*5030*/  LEA.HI.X.SX32 R19, R31.reuse, R123.reuse, 0x1, P3 ;  /* 0x0000007b1f137211 */ /* 0x0c0fe400018f0eff */
[CC--:B0-----:R-:W-:Y:S02]  /*5040*/  IADD3 R16, P4, R30.reuse, R122.reuse, RZ ;  /* 0x0000007a1e107210 */ /* 0x0c1fe40007f9e0ff */
[-C--:B--2---:R-:W-:Y:S02]  /*5050*/  IADD3 R22, P5, R31, R122.reuse, RZ ;  /* 0x0000007a1f167210 */ /* 0x084fe40007fbe0ff */
[-C--:B------:R-:W-:Y:S02]  /*5060*/  LEA.HI.X.SX32 R17, R103, R123.reuse, 0x1, P4 ;  /* 0x0000007b67117211 */ /* 0x080fe400020f0eff */
[-C--:B------:R-:W-:Y:S02]  /*5070*/  LEA.HI.X.SX32 R23, R30, R123.reuse, 0x1, P5 ;  /* 0x0000007b1e177211 */ /* 0x080fe400028f0eff */
[-C--:B-1----:R-:W-:Y:S01]  /*5080*/  IADD3 R20, P2, R100, R122.reuse, RZ ;  /* 0x0000007a64147210 */ /* 0x082fe20007f5e0ff */
[----:B------:R0:W-:Y:S03]  /*5090*/  STL.64 [R1+0x2c0], R16 ;  /* 0x0002c01001007387 */ /* 0x0001e60000100a00 */
[----:B------:R-:W-:Y:S01]  /*50a0*/  LEA.HI.X.SX32 R21, R106, R123, 0x1, P2 ;  /* 0x0000007b6a157211 */ /* 0x000fe200010f0eff */
[----:B------:R1:W-:Y:S04]  /*50b0*/  STL.64 [R1+0x210], R22 ;  /* 0x0002101601007387 */ /* 0x0003e80000100a00 */
[----:B------:R2:W-:Y:S01]  /*50c0*/  STL.64 [R1+0xf8], R18 ;  /* 0x0000f81201007387 */ /* 0x0005e20000100a00 */
[----:B0-----:R-:W-:-:S03]  /*50d0*/  IADD3 R16, P4, R102, R122, RZ ;  /* 0x0000007a66107210 */ /* 0x001fc60007f9e0ff */
[----:B------:R0:W-:Y:S01]  /*50e0*/  STL.64 [R1+0xf0], R20 ;  /* 0x0000f01401007387 */ /* 0x0001e20000100a00 */
[CC--:B-1----:R-:W-:Y:S02]  /*50f0*/  IADD3 R22, P5, R32.reuse, R122.reuse, RZ ;  /* 0x0000007a20167210 */ /* 0x0c2fe40007fbe0ff */
[-C--:B------:R-:W-:Y:S02]  /*5100*/  LEA.HI.X.SX32 R17, R32, R123.reuse, 0x1, P4 ;  /* 0x0000007b20117211 */ /* 0x080fe400020f0eff */
[----:B------:R-:W-:Y:S02]  /*5110*/  LEA.HI.X.SX32 R23, R107, R123, 0x1, P5 ;  /* 0x0000007b6b177211 */ /* 0x000fe400028f0eff */
[----:B--2---:R-:W-:-:S03]  /*5120*/  IADD3 R18, P3, R104, R122, RZ ;  /* 0x0000007a68127210 */ /* 0x004fc60007f7e0ff */
[----:B------:R1:W-:Y:S01]  /*5130*/  STL.64 [R1+0x208], R22 ;  /* 0x0002081601007387 */ /* 0x0003e20000100a00 */
[-C--:B------:R-:W-:Y:S02]  /*5140*/  LEA.HI.X.SX32 R19, R108, R123.reuse, 0x1, P3 ;  /* 0x0000007b6c137211 */ /* 0x080fe400018f0eff */
[-C--:B0-----:R-:W-:Y:S01]  /*5150*/  IADD3 R20, P2, R105, R122.reuse, RZ ;  /* 0x0000007a69147210 */ /* 0x081fe20007f5e0ff */
[----:B------:R0:W-:Y:S03]  /*5160*/  STL.64 [R1+0xe8], R16 ;  /* 0x0000e81001007387 */ /* 0x0001e60000100a00 */
[----:B------:R-:W-:Y:S01]  /*5170*/  LEA.HI.X.SX32 R21, R37, R123, 0x1, P2 ;  /* 0x0000007b25157211 */ /* 0x000fe200010f0eff */
[----:B------:R2:W-:Y:S01]  /*5180*/  STL.64 [R1+0xe0], R18 ;  /* 0x0000e01201007387 */ /* 0x0005e20000100a00 */
[-C--:B-1----:R-:W-:Y:S02]  /*5190*/  IADD3 R22, P5, R33, R122.reuse, RZ ;  /* 0x0000007a21167210 */ /* 0x082fe40007fbe0ff */
[----:B0-----:R-:W-:-:S02]  /*51a0*/  IADD3 R16, P4, R34, R122, RZ ;  /* 0x0000007a22107210 */ /* 0x001fc40007f9e0ff */
[-C--:B------:R-:W-:Y:S02]  /*51b0*/  LEA.HI.X.SX32 R23, R109, R123.reuse, 0x1, P5 ;  /* 0x0000007b6d177211 */ /* 0x080fe400028f0eff */
[-C--:B------:R-:W-:Y:S02]  /*51c0*/  LEA.HI.X.SX32 R17, R33, R123.reuse, 0x1, P4 ;  /* 0x0000007b21117211 */ /* 0x080fe400020f0eff */
[-C--:B--2---:R-:W-:Y:S01]  /*51d0*/  IADD3 R18, P3, R35, R122.reuse, RZ ;  /* 0x0000007a23127210 */ /* 0x084fe20007f7e0ff */
[----:B------:R0:W-:Y:S03]  /*51e0*/  STL.64 [R1+0x348], R22 ;  /* 0x0003481601007387 */ /* 0x0001e60000100a00 */
[----:B------:R-:W-:Y:S01]  /*51f0*/  LEA.HI.X.SX32 R19, R34, R123, 0x1, P3 ;  /* 0x0000007b22137211 */ /* 0x000fe200018f0eff */
[----:B------:R1:W-:Y:S04]  /*5200*/  STL.64 [R1+0x338], R16 ;  /* 0x0003381001007387 */ /* 0x0003e80000100a00 */
[----:B------:R2:W-:Y:S01]  /*5210*/  STL.64 [R1+0x310], R18 ;  /* 0x0003101201007387 */ /* 0x0005e20000100a00 */
[----:B0-----:R-:W-:-:S02]  /*5220*/  IADD3 R22, P5, R36, R122, RZ ;  /* 0x0000007a24167210 */ /* 0x001fc40007fbe0ff */
[-C--:B-1----:R-:W-:Y:S02]  /*5230*/  IADD3 R16, P4, R37, R122.reuse, RZ ;  /* 0x0000007a25107210 */ /* 0x082fe40007f9e0ff */
[-C--:B------:R-:W-:Y:S02]  /*5240*/  LEA.HI.X.SX32 R23, R35, R123.reuse, 0x1, P5 ;  /* 0x0000007b23177211 */ /* 0x080fe400028f0eff */
[-C--:B------:R-:W-:Y:S02]  /*5250*/  LEA.HI.X.SX32 R17, R36, R123.reuse, 0x1, P4 ;  /* 0x0000007b24117211 */ /* 0x080fe400020f0eff */
[-C--:B--2---:R-:W-:Y:S01]  /*5260*/  IADD3 R18, P3, R110, R122.reuse, RZ ;  /* 0x0000007a6e127210 */ /* 0x084fe20007f7e0ff */
        /* <DEDUP_REMOVED lines=11> */
[----:B0-----:R-:W-:Y:S02]  /*5320*/  IADD3 R18, P3, R113, R122, RZ ;  /* 0x0000007a71127210 */ /* 0x001fe40007f7e0ff */
[-C--:B------:R-:W-:Y:S01]  /*5330*/  LEA.HI.X.SX32 R21, R117, R123.reuse, 0x1, P2 ;  /* 0x0000007b75157211 */ /* 0x080fe200010f0eff */
[----:B------:R0:W-:Y:S01]  /*5340*/  STL.64 [R1+0xc8], R22 ;  /* 0x0000c81601007387 */ /* 0x0001e20000100a00 */
[----:B------:R-:W-:-:S03]  /*5350*/  LEA.HI.X.SX32 R19, R40, R123, 0x1, P3 ;  /* 0x0000007b28137211 */ /* 0x000fc600018f0eff */
[----:B------:R2:W-:Y:S01]  /*5360*/  STL.64 [R1+0xc0], R20 ;  /* 0x0000c01401007387 */ /* 0x0005e20000100a00 */
[-C--:B-1----:R-:W-:Y:S02]  /*5370*/  IADD3 R16, P4, R39, R122.reuse, RZ ;  /* 0x0000007a27107210 */ /* 0x082fe40007f9e0ff */
[-C--:B0-----:R-:W-:Y:S02]  /*5380*/  IADD3 R22, P5, R40, R122.reuse, RZ ;  /* 0x0000007a28167210 */ /* 0x081fe40007fbe0ff */
        /* <DEDUP_REMOVED lines=11> */
[-C--:B--2---:R-:W-:Y:S02]  /*5440*/  IADD3 R18, P3, R120, R122.reuse, RZ ;  /* 0x0000007a78127210 */ /* 0x084fe40007f7e0ff */
[-C--:B------:R-:W-:Y:S02]  /*5450*/  LEA.HI.X.SX32 R23, R157, R123.reuse, 0x1, P5 ;  /* 0x0000007b9d177211 */ /* 0x080fe400028f0eff */
[-C--:B------:R-:W-:Y:S02]  /*5460*/  LEA.HI.X.SX32 R19, R158, R123.reuse, 0x1, P3 ;  /* 0x0000007b9e137211 */ /* 0x080fe400018f0eff */
[-C--:B0-----:R-:W-:Y:S01]  /*5470*/  IADD3 R20, P2, R121, R122.reuse, RZ ;  /* 0x0000007a79147210 */ /* 0x081fe20007f5e0ff */
[----:B------:R0:W-:Y:S03]  /*5480*/  STL.64 [R1+0x1e8], R22 ;  /* 0x0001e81601007387 */ /* 0x0001e60000100a00 */
[----:B------:R-:W-:Y:S01]  /*5490*/  LEA.HI.X.SX32 R21, R44, R123, 0x1, P2 ;  /* 0x0000007b2c157211 */ /* 0x000fe200010f0eff */
[----:B------:R1:W-:Y:S04]  /*54a0*/  STL.64 [R1+0xa8], R16 ;  /* 0x0000a81001007387 */ /* 0x0003e80000100a00 */
[----:B------:R2:W-:Y:S01]  /*54b0*/  STL.64 [R1+0xa0], R18 ;  /* 0x0000a01201007387 */ /* 0x0005e20000100a00 */
[----:B0-----:R-:W-:-:S02]  /*54c0*/  IADD3 R22, P5, R42, R122, RZ ;  /* 0x0000007a2a167210 */ /* 0x001fc40007fbe0ff */
[CC--:B-1----:R-:W-:Y:S02]  /*54d0*/  IADD3 R16, P4, R43.reuse, R122.reuse, RZ ;  /* 0x0000007a2b107210 */ /* 0x0c2fe40007f9e0ff */
[-C--:B------:R-:W-:Y:S02]  /*54e0*/  LEA.HI.X.SX32 R23, R160, R123.reuse, 0x1, P5 ;  /* 0x0000007ba0177211 */ /* 0x080fe400028f0eff */
[----:B--2---:R-:W-:Y:S02]  /*54f0*/  IADD3 R18, P3, R44, R122, RZ ;  /* 0x0000007a2c127210 */ /* 0x004fe40007f7e0ff */
[-C--:B------:R-:W-:Y:S01]  /*5500*/  LEA.HI.X.SX32 R17, R42, R123.reuse, 0x1, P4 ;  /* 0x0000007b2a117211 */ /* 0x080fe200020f0eff */
[----:B------:R0:W-:Y:S01]  /*5510*/  STL.64 [R1+0x308], R22 ;  /* 0x0003081601007387 */ /* 0x0001e20000100a00 */
[----:B------:R-:W-:-:S03]  /*5520*/  LEA.HI.X.SX32 R19, R43, R123, 0x1, P3 ;  /* 0x0000007b2b137211 */ /* 0x000fc600018f0eff */
        /* <DEDUP_REMOVED lines=38> */
[----:B-1----:R-:W-:-:S04]  /*5790*/  IADD3 R16, P4, R49, R122, RZ ;  /* 0x0000007a31107210 */ /* 0x002fc80007f9e0ff */
[-C--:B------:R-:W-:Y:S02]  /*57a0*/  LEA.HI.X.SX32 R17, R175, R123.reuse, 0x1, P4 ;  /* 0x0000007baf117211 */ /* 0x080fe400020f0eff */
[CC--:B0-----:R-:W-:Y:S02]  /*57b0*/  IADD3 R18, P3, R50.reuse, R122.reuse, RZ ;  /* 0x0000007a32127210 */ /* 0x0c1fe40007f7e0ff */
[----:B--2---:R-:W-:Y:S01]  /*57c0*/  IADD3 R22, P5, R51, R122, RZ ;  /* 0x0000007a33167210 */ /* 0x004fe20007fbe0ff */
[----:B------:R0:W-:Y:S01]  /*57d0*/  STL.64 [R1+0x330], R16 ;  /* 0x0003301001007387 */ /* 0x0001e20000100a00 */
[-C--:B------:R-:W-:Y:S02]  /*57e0*/  LEA.HI.X.SX32 R19, R49, R123.reuse, 0x1, P3 ;  /* 0x0000007b31137211 */ /* 0x080fe400018f0eff */
[----:B------:R-:W-:-:S03]  /*57f0*/  LEA.HI.X.SX32 R23, R50, R123, 0x1, P5 ;  /* 0x0000007b32177211 */ /* 0x000fc600028f0eff */
[----:B------:R1:W-:Y:S04]  /*5800*/  STL.64 [R1+0x300], R18 ;  /* 0x0003001201007387 */ /* 0x0003e80000100a00 */
[----:B------:R2:W-:Y:S01]  /*5810*/  STL.64 [R1+0x298], R22 ;  /* 0x0002981601007387 */ /* 0x0005e20000100a00 */
[----:B0-----:R-:W-:-:S04]  /*5820*/  IADD3 R16, P4, R52, R122, RZ ;  /* 0x0000007a34107210 */ /* 0x001fc80007f9e0ff */
[----:B------:R-:W-:Y:S02]  /*5830*/  LEA.HI.X.SX32 R17, R51, R123, 0x1, P4 ;  /* 0x0000007b33117211 */ /* 0x000fe400020f0eff */
[----:B-1----:R-:W-:-:S03]  /*5840*/  IADD3 R18, P3, R176, R122, RZ ;  /* 0x0000007ab0127210 */ /* 0x002fc60007f7e0ff */
[----:B------:R0:W-:Y:S01]  /*5850*/  STL.64 [R1+0x1c0], R16 ;  /* 0x0001c01001007387 */ /* 0x0001e20000100a00 */
[----:B--2---:R-:W-:Y:S02]  /*5860*/  IADD3 R22, P5, R177, R122, RZ ;  /* 0x0000007ab1167210 */ /* 0x004fe40007fbe0ff */
[-C--:B------:R-:W-:Y:S01]  /*5870*/  LEA.HI.X.SX32 R19, R180, R123.reuse, 0x1, P3 ;  /* 0x0000007bb4137211 */ /* 0x080fe200018f0eff */
[----:B------:R1:W-:Y:S01]  /*5880*/  STL.64 [R1+0x58], R20 ;  /* 0x0000581401007387 */ /* 0x0003e20000100a00 */
[----:B------:R-:W-:-:S03]  /*5890*/  LEA.HI.X.SX32 R23, R54, R123, 0x1, P5 ;  /* 0x0000007b36177211 */ /* 0x000fc600028f0eff */
[----:B------:R2:W-:Y:S01]  /*58a0*/  STL.64 [R1+0x50], R18 ;  /* 0x0000501201007387 */ /* 0x0005e20000100a00 */
[----:B0-----:R-:W-:-:S04]  /*58b0*/  IADD3 R16, P4, R54, R122, RZ ;  /* 0x0000007a36107210 */ /* 0x001fc80007f9e0ff */
[-C--:B------:R-:W-:Y:S02]  /*58c0*/  LEA.HI.X.SX32 R17, R181, R123.reuse, 0x1, P4 ;  /* 0x0000007bb5117211 */ /* 0x080fe400020f0eff */
[-C--:B-1----:R-:W-:Y:S02]  /*58d0*/  IADD3 R20, P2, R178, R122.reuse, RZ ;  /* 0x0000007ab2147210 */ /* 0x082fe40007f5e0ff */
[-C--:B--2---:R-:W-:Y:S01]  /*58e0*/  IADD3 R18, P3, R179, R122.reuse, RZ ;  /* 0x0000007ab3127210 */ /* 0x084fe20007f7e0ff */
[----:B------:R0:W-:Y:S01]  /*58f0*/  STL.64 [R1+0x1b8], R16 ;  /* 0x0001b81001007387 */ /* 0x0001e20000100a00 */
[-C--:B------:R-:W-:Y:S02]  /*5900*/  LEA.HI.X.SX32 R21, R183, R123.reuse, 0x1, P2 ;  /* 0x0000007bb7157211 */ /* 0x080fe400010f0eff */
        /* <DEDUP_REMOVED lines=16> */
[----:B------:R-:W-:Y:S02]  /*5a10*/  CS2R R56, SRZ ;  /* 0x0000000000387805 */ /* 0x000fe4000001ff00 */
[----:B--2---:R-:W-:Y:S02]  /*5a20*/  IADD3 R18, P3, R186, R122, RZ ;  /* 0x0000007aba127210 */ /* 0x004fe40007f7e0ff */
        /* <DEDUP_REMOVED lines=11> */
[----:B------:R-:W-:Y:S02]  /*5ae0*/  CS2R R60, SRZ ;  /* 0x00000000003c7805 */ /* 0x000fe4000001ff00 */
[-C--:B------:R-:W-:Y:S01]  /*5af0*/  LEA.HI.X.SX32 R17, R58, R123.reuse, 0x1, P4 ;  /* 0x0000007b3a117211 */ /* 0x080fe200020f0eff */
[----:B------:R0:W-:Y:S01]  /*5b00*/  STL.64 [R1+0x2f8], R22 ;  /* 0x0002f81601007387 */ /* 0x0001e20000100a00 */
[----:B------:R-:W-:-:S02]  /*5b10*/  LEA.HI.X.SX32 R19, R59, R123, 0x1, P3 ;  /* 0x0000007b3b137211 */ /* 0x000fc400018f0eff */
[----:B------:R-:W-:Y:S01]  /*5b20*/  CS2R R58, SRZ ;  /* 0x00000000003a7805 */ /* 0x000fe2000001ff00 */
[----:B------:R1:W-:Y:S04]  /*5b30*/  STL.64 [R1+0x288], R16 ;  /* 0x0002881001007387 */ /* 0x0003e80000100a00 */
[----:B------:R2:W-:Y:S01]  /*5b40*/  STL.64 [R1+0x1a0], R18 ;  /* 0x0001a01201007387 */ /* 0x0005e20000100a00 */
[----:B0-----:R-:W-:-:S03]  /*5b50*/  IADD3 R22, P5, R191, R122, RZ ;  /* 0x0000007abf167210 */ /* 0x001fc60007fbe0ff */
[----:B------:R0:W-:Y:S01]  /*5b60*/  STL.64 [R1+0x18], R20 ;  /* 0x0000181401007387 */ /* 0x0001e20000100a00 */
[-C--:B-1----:R-:W-:Y:S02]  /*5b70*/  IADD3 R16, P4, R193, R122.reuse, RZ ;  /* 0x0000007ac1107210 */ /* 0x082fe40007f9e0ff */
[-C--:B------:R-:W-:Y:S02]  /*5b80*/  LEA.HI.X.SX32 R23, R195, R123.reuse, 0x1, P5 ;  /* 0x0000007bc3177211 */ /* 0x080fe400028f0eff */
[C---:B--2---:R-:W-:Y:S02]  /*5b90*/  IADD3 R18, P3, R62.reuse, R122, RZ ;  /* 0x0000007a3e127210 */ /* 0x044fe40007f7e0ff */
[-C--:B------:R-:W-:Y:S02]  /*5ba0*/  LEA.HI.X.SX32 R17, R62, R123.reuse, 0x1, P4 ;  /* 0x0000007b3e117211 */ /* 0x080fe400020f0eff */
[----:B------:R-:W-:Y:S02]  /*5bb0*/  CS2R R62, SRZ ;  /* 0x00000000003e7805 */ /* 0x000fe4000001ff00 */
[----:B------:R-:W-:-:S02]  /*5bc0*/  LEA.HI.X.SX32 R19, R196, R123, 0x1, P3 ;  /* 0x0000007bc4137211 */ /* 0x000fc400018f0eff */
[-C--:B0-----:R-:W-:Y:S02]  /*5bd0*/  IADD3 R20, P2, R194, R122.reuse, RZ ;  /* 0x0000007ac2147210 */ /* 0x081fe40007f5e0ff */
[-C--:B------:R-:W-:Y:S01]  /*5be0*/  IADD3 R250, P5, R250, R122.reuse, RZ ;  /* 0x0000007afafa7210 */ /* 0x080fe20007fbe0ff */
[----:B------:R0:W-:Y:S01]  /*5bf0*/  STL.64 [R1+0x198], R18 ;  /* 0x0001981201007387 */ /* 0x0001e20000100a00 */
[-C--:B------:R-:W-:Y:S02]  /*5c00*/  LEA.HI.X.SX32 R21, R197, R123.reuse, 0x1, P2 ;  /* 0x0000007bc5157211 */ /* 0x080fe400010f0eff */
[-C--:B------:R-:W-:Y:S01]  /*5c10*/  LEA.HI.X.SX32 R251, R66, R123.reuse, 0x1, P5 ;  /* 0x0000007b42fb7211 */ /* 0x080fe200028f0eff */
[----:B------:R-:W-:Y:S01]  /*5c20*/  STL.64 [R1+0x10], R22 ;  /* 0x0000101601007387 */ /* 0x000fe20000100a00 */
[-C--:B------:R-:W-:Y:S02]  /*5c30*/  IADD3 R248, P2, R248, R122.reuse, RZ ;  /* 0x0000007af8f87210 */ /* 0x080fe40007f5e0ff */
[----:B------:R-:W-:Y:S01]  /*5c40*/  IADD3 R236, P5, R236, R122, RZ ;  /* 0x0000007aecec7210 */ /* 0x000fe20007fbe0ff */
[----:B------:R1:W-:Y:S01]  /*5c50*/  STL.64 [R1+0x8], R16 ;  /* 0x0000081001007387 */ /* 0x0003e20000100a00 */
[----:B------:R-:W-:-:S02]  /*5c60*/  LEA.HI.X.SX32 R249, R199, R123, 0x1, P2 ;  /* 0x0000007bc7f97211 */ /* 0x000fc400010f0eff */
[----:B------:R-:W-:Y:S01]  /*5c70*/  LEA.HI.X.SX32 R237, R3, R123, 0x1, P5 ;  /* 0x0000007b03ed7211 */ /* 0x000fe200028f0eff */
[----:B------:R-:W-:Y:S01]  /*5c80*/  STL.64 [R1], R20 ;  /* 0x0000001401007387 */ /* 0x000fe20000100a00 */
[----:B0-----:R-:W-:-:S04]  /*5c90*/  IADD3 R18, P3, R64, R122, RZ ;  /* 0x0000007a40127210 */ /* 0x001fc80007f7e0ff */
[-C--:B------:R-:W-:Y:S02]  /*5ca0*/  LEA.HI.X.SX32 R19, R198, R123.reuse, 0x1, P3 ;  /* 0x0000007bc6137211 */ /* 0x080fe400018f0eff */
[-C--:B------:R-:W-:Y:S02]  /*5cb0*/  IADD3 R244, P3, R244, R122.reuse, RZ ;  /* 0x0000007af4f47210 */ /* 0x080fe40007f7e0ff */
[----:B-1----:R-:W-:Y:S02]  /*5cc0*/  IADD3 R16, P4, R66, R122, RZ ;  /* 0x0000007a42107210 */ /* 0x002fe40007f9e0ff */
[-C--:B------:R-:W-:Y:S02]  /*5cd0*/  LEA.HI.X.SX32 R245, R67, R123.reuse, 0x1, P3 ;  /* 0x0000007b43f57211 */ /* 0x080fe400018f0eff */
[----:B------:R-:W-:Y:S02]  /*5ce0*/  LEA.HI.X.SX32 R17, R64, R123, 0x1, P4 ;  /* 0x0000007b40117211 */ /* 0x000fe400020f0eff */
[----:B------:R-:W-:-:S03]  /*5cf0*/  CS2R R64, SRZ ;  /* 0x0000000000407805 */ /* 0x000fc6000001ff00 */
[----:B------:R0:W-:Y:S04]  /*5d00*/  STL.64 [R1+0x190], R16 ;  /* 0x0001901001007387 */ /* 0x0001e80000100a00 */
[----:B------:R1:W-:Y:S01]  /*5d10*/  STL.64 [R1+0x280], R18 ;  /* 0x0002801201007387 */ /* 0x0003e20000100a00 */
[----:B0-----:R-:W-:Y:S02]  /*5d20*/  IADD3 R16, P4, R67, R122, RZ ;  /* 0x0000007a43107210 */ /* 0x001fe40007f9e0ff */
[----:B------:R-:W-:Y:S02]  /*5d30*/  CS2R R66, SRZ ;  /* 0x0000000000427805 */ /* 0x000fe4000001ff00 */
[----:B------:R-:W-:-:S05]  /*5d40*/  LEA.HI.X.SX32 R17, R200, R123, 0x1, P4 ;  /* 0x0000007bc8117211 */ /* 0x000fca00020f0eff */
[----:B------:R1:W-:Y:S04]  /*5d50*/  STL.64 [R1+0x188], R16 ;  /* 0x0001881001007387 */ /* 0x0003e80000100a00 */
.L_x_9:
[----:B-1----:R-:W2:Y:S04]  /*5d60*/  LDL.64 R18, [R1+0x330] ;  /* 0x0003300001127983 */ /* 0x002ea80000100a00 */
[----:B------:R-:W3:Y:S04]  /*5d70*/  LDL.64 R30, [R1+0x340] ;  /* 0x00034000011e7983 */ /* 0x000ee80000100a00 */
[----:B------:R-:W4:Y:S04]  /*5d80*/  LDL.64 R32, [R1+0x300] ;  /* 0x0003000001207983 */ /* 0x000f280000100a00 */
[----:B------:R-:W5:Y:S04]  /*5d90*/  LDL.64 R20, [R1+0x338] ;  /* 0x0003380001147983 */ /* 0x000f680000100a00 */
[----:B------:R-:W4:Y:S04]  /*5da0*/  LDL.64 R28, [R1+0x308] ;  /* 0x00030800011c7983 */ /* 0x000f280000100a00 */
[----:B------:R-:W4:Y:S04]  /*5db0*/  LDL.64 R22, [R1+0x348] ;  /* 0x0003480001167983 */ /* 0x000f280000100a00 */
[----:B------:R-:W4:Y:S04]  /*5dc0*/  LDL.64 R2, [R1+0x328] ;  /* 0x0003280001027983 */ /* 0x000f280000100a00 */
[----:B------:R-:W4:Y:S04]  /*5dd0*/  LDL.64 R46, [R1+0x320] ;  /* 0x00032000012e7983 */ /* 0x000f280000100a00 */
[----:B------:R-:W4:Y:S04]  /*5de0*/  LDL.64 R48, [R1+0x318] ;  /* 0x0003180001307983 */ /* 0x000f280000100a00 */
[----:B------:R-:W4:Y:S04]  /*5df0*/  LDL.64 R42, [R1+0x310] ;  /* 0x00031000012a7983 */ /* 0x000f280000100a00 */
[----:B------:R-:W4:Y:S01]  /*5e00*/  LDL.64 R16, [R1+0x350] ;  /* 0x0003500001107983 */ /* 0x000f220000100a00 */
[C---:B------:R-:W-:Y:S01]  /*5e10*/  IMAD.WIDE R34, R9.reuse, 0x2, R122 ;  /* 0x0000000209227825 */ /* 0x040fe200078e027a */
[----:B------:R-:W0:Y:S02]  /*5e20*/  LDC R148, c[0x0][0x254] ;  /* 0x00009500ff947b82 */ /* 0x000e240000000800 */
[----:B------:R-:W4:Y:S04]  /*5e30*/  LDL.64 R36, [R1+0x2d8] ;  /* 0x0002d80001247983 */ /* 0x000f280000100a00 */
        /* <DEDUP_REMOVED lines=32> */
[----:B------:R-:W4:Y:S04]  /*6040*/  LDG.E.U16 R34, desc[UR10][R34.64] ;  /* 0x0000000a22227981 */ /* 0x000f28000c1e1500 */
        /* <DEDUP_REMOVED lines=12> */
[----:B------:R-:W4:Y:S01]  /*6110*/  LDL.64 R214, [R1+0x20] ;  /* 0x0000200001d67983 */ /* 0x000f220000100a00 */
[----:B--2---:R-:W-:-:S04]  /*6120*/  IMAD.WIDE R18, R9, 0x2, R18 ;  /* 0x0000000209127825 */ /* 0x004fc800078e0212 */
[C---:B---3--:R-:W-:Y:S02]  /*6130*/  IMAD.WIDE R92, R9.reuse, 0x2, R30 ;  /* 0x00000002095c7825 */ /* 0x048fe400078e021e */
[----:B------:R4:W2:Y:S04]  /*6140*/  LDG.E.U16 R31, desc[UR10][R18.64] ;  /* 0x0000000a121f7981 */ /* 0x0008a8000c1e1500 */
[----:B------:R-:W3:Y:S01]  /*6150*/  LDG.E.U16 R92, desc[UR10][R92.64] ;  /* 0x0000000a5c5c7981 */ /* 0x000ee2000c1e1500 */
[----:B-----5:R-:W-:-:S04]  /*6160*/  IMAD.WIDE R20, R9, 0x2, R20 ;  /* 0x0000000209147825 */ /* 0x020fc800078e0214 */
[C---:B----4-:R-:W-:Y:S01]  /*6170*/  IMAD.WIDE R18, R9.reuse, 0x2, R32 ;  /* 0x0000000209127825 */ /* 0x050fe200078e0220 */
[----:B------:R1:W4:Y:S04]  /*6180*/  LDG.E.U16 R45, desc[UR10][R20.64] ;  /* 0x0000000a142d7981 */ /* 0x000328000c1e1500 */
[----:B------:R5:W2:Y:S01]  /*6190*/  LDG.E.U16 R44, desc[UR10][R18.64] ;  /* 0x0000000a122c7981 */ /* 0x000aa2000c1e1500 */
[----:B-1----:R-:W-:-:S03]  /*61a0*/  IMAD.WIDE R20, R9, 0x2, R28 ;  /* 0x0000000209147825 */ /* 0x002fc600078e021c */
[----:B------:R-:W3:Y:S01]  /*61b0*/  LDL.64 R28, [R1+0x2b0] ;  /* 0x0002b000011c7983 */ /* 0x000ee20000100a00 */
[----:B------:R-:W-:-:S03]  /*61c0*/  IMAD.WIDE R22, R9, 0x2, R22 ;  /* 0x0000000209167825 */ /* 0x000fc600078e0216 */
[----:B------:R-:W4:Y:S01]  /*61d0*/  LDG.E.U16 R91, desc[UR10][R20.64] ;  /* 0x0000000a145b7981 */ /* 0x000f22000c1e1500 */
[----:B------:R-:W-:-:S03]  /*61e0*/  IMAD.WIDE R2, R9, 0x2, R2 ;  /* 0x0000000209027825 */ /* 0x000fc600078e0202 */
[----:B------:R1:W2:Y:S04]  /*61f0*/  LDG.E.U16 R111, desc[UR10][R22.64] ;  /* 0x0000000a166f7981 */ /* 0x0002a8000c1e1500 */
[----:B------:R0:W4:Y:S01]  /*6200*/  LDG.E.U16 R93, desc[UR10][R2.64] ;  /* 0x0000000a025d7981 */ /* 0x000122000c1e1500 */
[----:B-----5:R-:W-:-:S03]  /*6210*/  IMAD.WIDE R18, R9, 0x2, R36 ;  /* 0x0000000209127825 */ /* 0x020fc600078e0224 */
[----:B------:R-:W5:Y:S01]  /*6220*/  LDL.64 R36, [R1+0x280] ;  /* 0x0002800001247983 */ /* 0x000f620000100a00 */
[----:B-1----:R-:W-:-:S03]  /*6230*/  IMAD.WIDE R22, R9, 0x2, R48 ;  /* 0x0000000209167825 */ /* 0x002fc600078e0230 */
[----:B------:R-:W2:Y:S01]  /*6240*/  LDL.64 R48, [R1+0x288] ;  /* 0x0002880001307983 */ /* 0x000ea20000100a00 */
[----:B0-----:R-:W-:-:S03]  /*6250*/  IMAD.WIDE R2, R9, 0x2, R46 ;  /* 0x0000000209027825 */ /* 0x001fc600078e022e */
[----:B------:R-:W4:Y:S01]  /*6260*/  LDL.64 R46, [R1+0x2c0] ;  /* 0x0002c000012e7983 */ /* 0x000f220000100a00 */
[----:B------:R-:W-:-:S03]  /*6270*/  IMAD.WIDE R106, R9, 0x2, R42 ;  /* 0x00000002096a7825 */ /* 0x000fc600078e022a */
[----:B------:R-:W2:Y:S04]  /*6280*/  LDL.64 R42, [R1+0x2b8] ;  /* 0x0002b800012a7983 */ /* 0x000ea80000100a00 */
[----:B------:R0:W2:Y:S01]  /*6290*/  LDG.E.U16 R33, desc[UR10][R22.64] ;  /* 0x0000000a16217981 */ /* 0x0000a2000c1e1500 */
[----:B------:R-:W-:-:S03]  /*62a0*/  IMAD.WIDE R20, R9, 0x2, R38 ;  /* 0x0000000209147825 */ /* 0x000fc600078e0226 */
[----:B------:R-:W2:Y:S01]  /*62b0*/  LDL.64 R38, [R1+0x278] ;  /* 0x0002780001267983 */ /* 0x000ea20000100a00 */
[----:B------:R-:W-:-:S03]  /*62c0*/  IMAD.WIDE R26, R9, 0x2, R26 ;  /* 0x00000002091a7825 */ /* 0x000fc600078e021a */
[----:B------:R-:W2:Y:S01]  /*62d0*/  LDG.E.U16 R4, desc[UR10][R20.64] ;  /* 0x0000000a14047981 */ /* 0x000ea2000c1e1500 */
[----:B0-----:R-:W-:-:S03]  /*62e0*/  IMAD.WIDE R22, R9, 0x2, R40 ;  /* 0x0000000209167825 */ /* 0x001fc600078e0228 */
[----:B------:R-:W2:Y:S04]  /*62f0*/  LDL.64 R40, [R1+0x290] ;  /* 0x0002900001287983 */ /* 0x000ea80000100a00 */
[----:B------:R0:W2:Y:S04]  /*6300*/  LDG.E.U16 R32, desc[UR10][R22.64] ;  /* 0x0000000a16207981 */ /* 0x0000a8000c1e1500 */
[----:B------:R1:W2:Y:S01]  /*6310*/  LDG.E.U16 R30, desc[UR10][R26.64] ;  /* 0x0000000a1a1e7981 */ /* 0x0002a2000c1e1500 */
[----:B------:R-:W-:-:S03]  /*6320*/  IMAD.WIDE R24, R9, 0x2, R24 ;  /* 0x0000000209187825 */ /* 0x000fc600078e0218 */
[----:B------:R-:W2:Y:S01]  /*6330*/  LDG.E.U16 R105, desc[UR10][R18.64] ;  /* 0x0000000a12697981 */ /* 0x000ea2000c1e1500 */
[----:B0-----:R-:W-:-:S03]  /*6340*/  IMAD.WIDE R22, R9, 0x2, R54 ;  /* 0x0000000209167825 */ /* 0x001fc600078e0236 */
[----:B------:R-:W2:Y:S01]  /*6350*/  LDL.64 R54, [R1+0x268] ;  /* 0x0002680001367983 */ /* 0x000ea20000100a00 */
[----:B-1----:R-:W-:-:S03]  /*6360*/  IMAD.WIDE R26, R9, 0x2, R50 ;  /* 0x00000002091a7825 */ /* 0x002fc600078e0232 */
[----:B------:R-:W2:Y:S04]  /*6370*/  LDL.64 R50, [R1+0x240] ;  /* 0x0002400001327983 */ /* 0x000ea80000100a00 */
[----:B------:R-:W2:Y:S04]  /*6380*/  LDG.E.U16 R99, desc[UR10][R24.64] ;  /* 0x0000000a18637981 */ /* 0x000ea8000c1e1500 */
[----:B------:R-:W2:Y:S04]  /*6390*/  LDG.E.U16 R0, desc[UR10][R26.64] ;  /* 0x0000000a1a007981 */ /* 0x000ea8000c1e1500 */
[----:B------:R-:W2:Y:S01]  /*63a0*/  LDG.E.U16 R106, desc[UR10][R106.64] ;  /* 0x0000000a6a6a7981 */ /* 0x000ea2000c1e1500 */
[----:B---3--:R-:W-:-:S03]  /*63b0*/  IMAD.WIDE R96, R9, 0x2, R28 ;  /* 0x0000000209607825 */ /* 0x008fc600078e021c */
[----:B------:R-:W3:Y:S01]  /*63c0*/  LDG.E.U16 R3, desc[UR10][R2.64] ;  /* 0x0000000a02037981 */ /* 0x000ee2000c1e1500 */
[----:B-----5:R-:W-:-:S03]  /*63d0*/  IMAD.WIDE R36, R9, 0x2, R36 ;  /* 0x0000000209247825 */ /* 0x020fc600078e0224 */
[----:B------:R-:W5:Y:S04]  /*63e0*/  LDG.E.U16 R96, desc[UR10][R96.64] ;  /* 0x0000000a60607981 */ /* 0x000f68000c1e1500 */
[----:B------:R0:W3:Y:S02]  /*63f0*/  LDG.E.U16 R28, desc[UR10][R36.64] ;  /* 0x0000000a241c7981 */ /* 0x0000e4000c1e1500 */
[C---:B0-----:R-:W-:Y:S02]  /*6400*/  IMAD.WIDE R36, R9.reuse, 0x2, R112 ;  /* 0x0000000209247825 */ /* 0x041fe400078e0270 */
[----:B------:R-:W5:Y:S02]  /*6410*/  LDL.64 R112, [R1+0x1f8] ;  /* 0x0001f80001707983 */ /* 0x000f640000100a00 */
[----:B----4-:R-:W-:-:S02]  /*6420*/  IMAD.WIDE R20, R9, 0x2, R46 ;  /* 0x0000000209147825 */ /* 0x010fc400078e022e */
[----:B------:R-:W4:Y:S02]  /*6430*/  LDL.64 R46, [R1+0x260] ;  /* 0x00026000012e7983 */ /* 0x000f240000100a00 */
[C---:B------:R-:W-:Y:S02]  /*6440*/  IMAD.WIDE R24, R9.reuse, 0x2, R94 ;  /* 0x0000000209187825 */ /* 0x040fe400078e025e */
[----:B------:R-:W3:Y:S02]  /*6450*/  LDG.E.U16 R29, desc[UR10][R20.64] ;  /* 0x0000000a141d7981 */ /* 0x000ee4000c1e1500 */
[C---:B--2---:R-:W-:Y:S02]  /*6460*/  IMAD.WIDE R18, R9.reuse, 0x2, R42 ;  /* 0x0000000209127825 */ /* 0x044fe400078e022a */
[----:B------:R0:W2:Y:S02]  /*6470*/  LDG.E.U16 R43, desc[UR10][R22.64] ;  /* 0x0000000a162b7981 */ /* 0x0000a4000c1e1500 */
[----:B------:R-:W-:-:S02]  /*6480*/  IMAD.WIDE R94, R9, 0x2, R52 ;  /* 0x00000002095e7825 */ /* 0x000fc400078e0234 */
[----:B------:R-:W3:Y:S02]  /*6490*/  LDL.64 R52, [R1+0x248] ;  /* 0x0002480001347983 */ /* 0x000ee40000100a00 */
[C---:B------:R-:W-:Y:S02]  /*64a0*/  IMAD.WIDE R26, R9.reuse, 0x2, R38 ;  /* 0x00000002091a7825 */ /* 0x040fe400078e0226 */
[----:B------:R1:W2:Y:S02]  /*64b0*/  LDG.E.U16 R90, desc[UR10][R24.64] ;  /* 0x0000000a185a7981 */ /* 0x0002a4000c1e1500 */
[C---:B0-----:R-:W-:Y:S02]  /*64c0*/  IMAD.WIDE R22, R9.reuse, 0x2, R40 ;  /* 0x0000000209167825 */ /* 0x041fe400078e0228 */
[----:B------:R-:W2:Y:S04]  /*64d0*/  LDL.64 R40, [R1+0x238] ;  /* 0x0002380001287983 */ /* 0x000ea80000100a00 */
[----:B------:R-:W2:Y:S01]  /*64e0*/  LDL.64 R38, [R1+0x228] ;  /* 0x0002280001267983 */ /* 0x000ea20000100a00 */
[----:B-1----:R-:W-:-:S03]  /*64f0*/  IMAD.WIDE R24, R9, 0x2, R88 ;  /* 0x0000000209187825 */ /* 0x002fc600078e0258 */
[----:B------:R0:W2:Y:S04]  /*6500*/  LDG.E.U16 R89, desc[UR10][R22.64] ;  /* 0x0000000a16597981 */ /* 0x0000a8000c1e1500 */
[----:B------:R1:W2:Y:S04]  /*6510*/  LDG.E.U16 R88, desc[UR10][R36.64] ;  /* 0x0000000a24587981 */ /* 0x0002a8000c1e1500 */
[----:B------:R-:W2:Y:S01]  /*6520*/  LDG.E.U16 R94, desc[UR10][R94.64] ;  /* 0x0000000a5e5e7981 */ /* 0x000ea2000c1e1500 */
[----:B0-----:R-:W-:-:S03]  /*6530*/  IMAD.WIDE R22, R9, 0x2, R54 ;  /* 0x0000000209167825 */ /* 0x001fc600078e0236 */
[----:B------:R-:W2:Y:S04]  /*6540*/  LDL.64 R54, [R1+0x210] ;  /* 0x0002100001367983 */ /* 0x000ea80000100a00 */
[----:B------:R0:W2:Y:S01]  /*6550*/  LDG.E.U16 R119, desc[UR10][R22.64] ;  /* 0x0000000a16777981 */ /* 0x0000a2000c1e1500 */
[----:B-1----:R-:W-:-:S03]  /*6560*/  IMAD.WIDE R36, R9, 0x2, R114 ;  /* 0x0000000209247825 */ /* 0x002fc600078e0272 */
[----:B------:R1:W2:Y:S04]  /*6570*/  LDG.E.U16 R104, desc[UR10][R24.64] ;  /* 0x0000000a18687981 */ /* 0x0002a8000c1e1500 */
[----:B------:R1:W2:Y:S01]  /*6580*/  LDG.E.U16 R95, desc[UR10][R26.64] ;  /* 0x0000000a1a5f7981 */ /* 0x0002a2000c1e1500 */
[----:B0-----:R-:W-:-:S03]  /*6590*/  IMAD.WIDE R22, R9, 0x2, R50 ;  /* 0x0000000209167825 */ /* 0x001fc600078e0232 */
[----:B------:R-:W2:Y:S01]  /*65a0*/  LDL.64 R50, [R1+0x1d8] ;  /* 0x0001d80001327983 */ /* 0x000ea20000100a00 */
[----:B-1----:R-:W-:-:S03]  /*65b0*/  IMAD.WIDE R24, R9, 0x2, R102 ;  /* 0x0000000209187825 */ /* 0x002fc600078e0266 */
[----:B------:R-:W2:Y:S01]  /*65c0*/  LDL.64 R114, [R1+0x1a8] ;  /* 0x0001a80001727983 */ /* 0x000ea20000100a00 */
[----:B------:R-:W-:-:S03]  /*65d0*/  IMAD.WIDE R26, R9, 0x2, R100 ;  /* 0x00000002091a7825 */ /* 0x000fc600078e0264 */
[----:B------:R-:W2:Y:S04]  /*65e0*/  LDL.64 R100, [R1+0x1e0] ;  /* 0x0001e00001647983 */ /* 0x000ea80000100a00 */
[----:B------:R5:W2:Y:S01]  /*65f0*/  LDG.E.U16 R102, desc[UR10][R36.64] ;  /* 0x0000000a24667981 */ /* 0x000aa2000c1e1500 */
[----:B------:R-:W-:-:S03]  /*6600*/  IMAD.WIDE R20, R9, 0x2, R48 ;  /* 0x0000000209147825 */ /* 0x000fc600078e0230 */
[----:B------:R-:W2:Y:S04]  /*6610*/  LDG.E.U16 R18, desc[UR10][R18.64] ;  /* 0x0000000a12127981 */ /* 0x000ea8000c1e1500 */
[----:B------:R4:W2:Y:S04]  /*6620*/  LDG.E.U16 R42, desc[UR10][R20.64] ;  /* 0x0000000a142a7981 */ /* 0x0008a8000c1e1500 */
[----:B------:R-:W2:Y:S01]  /*6630*/  LDL.64 R48, [R1+0x230] ;  /* 0x0002300001307983 */ /* 0x000ea20000100a00 */
[----:B------:R-:W-:-:S03]  /*6640*/  IMAD.WIDE R16, R9, 0x2, R16 ;  /* 0x0000000209107825 */ /* 0x000fc600078e0210 */
[----:B------:R-:W2:Y:S04]  /*6650*/  LDG.E.U16 R23, desc[UR10][R22.64] ;  /* 0x0000000a16177981 */ /* 0x000ea8000c1e1500 */
[----:B------:R-:W2:Y:S01]  /*6660*/  LDG.E.U16 R16, desc[UR10][R16.64] ;  /* 0x0000000a10107981 */ /* 0x000ea2000c1e1500 */
[----:B-----5:R-:W-:-:S03]  /*6670*/  IMAD.WIDE R36, R9, 0x2, R112 ;  /* 0x0000000209247825 */ /* 0x020fc600078e0270 */
[----:B------:R-:W5:Y:S01]  /*6680*/  LDL.64 R112, [R1+0x1a0] ;  /* 0x0001a00001707983 */ /* 0x000f620000100a00 */
[----:B----4-:R-:W-:-:S03]  /*6690*/  IMAD.WIDE R20, R9, 0x2, R46 ;  /* 0x0000000209147825 */ /* 0x010fc600078e022e */
[----:B------:R3:W4:Y:S04]  /*66a0*/  LDG.E.U16 R47, desc[UR10][R24.64] ;  /* 0x0000000a182f7981 */ /* 0x000728000c1e1500 */
[----:B------:R2:W4:Y:S04]  /*66b0*/  LDG.E.U16 R103, desc[UR10][R20.64] ;  /* 0x0000000a14677981 */ /* 0x000528000c1e1500 */
[----:B------:R-:W4:Y:S01]  /*66c0*/  LDG.E.U16 R110, desc[UR10][R36.64] ;  /* 0x0000000a246e7981 */ /* 0x000f22000c1e1500 */
[----:B---3--:R-:W-:-:S03]  /*66d0*/  IMAD.WIDE R24, R9, 0x2, R52 ;  /* 0x0000000209187825 */ /* 0x008fc600078e0234 */
[----:B------:R-:W3:Y:S01]  /*66e0*/  LDL.64 R52, [R1+0x1f0] ;  /* 0x0001f00001347983 */ /* 0x000ee20000100a00 */
[----:B--2---:R-:W-:-:S03]  /*66f0*/  IMAD.WIDE R20, R9, 0x2, R40 ;  /* 0x0000000209147825 */ /* 0x004fc600078e0228 */
[----:B------:R-:W2:Y:S01]  /*6700*/  LDG.E.U16 R41, desc[UR10][R26.64] ;  /* 0x0000000a1a297981 */ /* 0x000ea2000c1e1500 */
[----:B------:R-:W-:-:S03]  /*6710*/  IMAD.WIDE R38, R9, 0x2, R38 ;  /* 0x0000000209267825 */ /* 0x000fc600078e0226 */
[----:B------:R0:W4:Y:S04]  /*6720*/  LDG.E.U16 R107, desc[UR10][R20.64] ;  /* 0x0000000a146b7981 */ /* 0x000128000c1e1500 */
[----:B------:R-:W2:Y:S04]  /*6730*/  LDG.E.U16 R118, desc[UR10][R38.64] ;  /* 0x0000000a26767981 */ /* 0x000ea8000c1e1500 */
[----:B------:R1:W2:Y:S01]  /*6740*/  LDG.E.U16 R27, desc[UR10][R24.64] ;  /* 0x0000000a181b7981 */ /* 0x0002a2000c1e1500 */
[----:B0-----:R-:W-:-:S04]  /*6750*/  IMAD.WIDE R20, R9, 0x2, R54 ;  /* 0x0000000209147825 */ /* 0x001fc800078e0236 */
[C---:B-1----:R-:W-:Y:S01]  /*6760*/  IMAD.WIDE R24, R9.reuse, 0x2, R108 ;  /* 0x0000000209187825 */ /* 0x042fe200078e026c */
[----:B------:R0:W2:Y:S03]  /*6770*/  LDG.E.U16 R40, desc[UR10][R20.64] ;  /* 0x0000000a14287981 */ /* 0x0000a6000c1e1500 */
[C---:B------:R-:W-:Y:S01]  /*6780*/  IMAD.WIDE R38, R9.reuse, 0x2, R156 ;  /* 0x0000000209267825 */ /* 0x040fe200078e029c */
[----:B------:R1:W2:Y:S04]  /*6790*/  LDG.E.U16 R55, desc[UR10][R24.64] ;  /* 0x0000000a18377981 */ /* 0x0002a8000c1e1500 */
[----:B------:R-:W4:Y:S01]  /*67a0*/  LDL.64 R156, [R1+0x190] ;  /* 0x00019000019c7983 */ /* 0x000f220000100a00 */
[----:B0-----:R-:W-:-:S03]  /*67b0*/  IMAD.WIDE R20, R9, 0x2, R120 ;  /* 0x0000000209147825 */ /* 0x001fc600078e0278 */
[----:B------:R-:W2:Y:S01]  /*67c0*/  LDL.64 R120, [R1+0x188] ;  /* 0x0001880001787983 */ /* 0x000ea20000100a00 */
[----:B-1----:R-:W-:-:S03]  /*67d0*/  IMAD.WIDE R24, R9, 0x2, R116 ;  /* 0x0000000209187825 */ /* 0x002fc600078e0274 */
[----:B------:R-:W2:Y:S01]  /*67e0*/  LDG.E.U16 R26, desc[UR10][R38.64] ;  /* 0x0000000a261a7981 */ /* 0x000ea2000c1e1500 */
[----:B------:R-:W-:-:S03]  /*67f0*/  IMAD.WIDE R50, R9, 0x2, R50 ;  /* 0x0000000209327825 */ /* 0x000fc600078e0232 */
[----:B------:R0:W2:Y:S01]  /*6800*/  LDG.E.U16 R117, desc[UR10][R24.64] ;  /* 0x0000000a18757981 */ /* 0x0000a2000c1e1500 */
[----:B------:R-:W-:-:S03]  /*6810*/  IMAD.WIDE R36, R9, 0x2, R160 ;  /* 0x0000000209247825 */ /* 0x000fc600078e02a0 */
[----:B------:R1:W2:Y:S04]  /*6820*/  LDG.E.U16 R54, desc[UR10][R50.64] ;  /* 0x0000000a32367981 */ /* 0x0002a8000c1e1500 */
[----:B------:R1:W2:Y:S01]  /*6830*/  LDG.E.U16 R19, desc[UR10][R36.64] ;  /* 0x0000000a24137981 */ /* 0x0002a2000c1e1500 */
[----:B0-----:R-:W-:-:S03]  /*6840*/  IMAD.WIDE R24, R9, 0x2, R164 ;  /* 0x0000000209187825 */ /* 0x001fc600078e02a4 */
[----:B------:R-:W2:Y:S01]  /*6850*/  LDL.64 R164, [R1+0x150] ;  /* 0x0001500001a47983 */ /* 0x000ea20000100a00 */
[----:B-1----:R-:W-:-:S03]  /*6860*/  IMAD.WIDE R50, R9, 0x2, R168 ;  /* 0x0000000209327825 */ /* 0x002fc600078e02a8 */
[----:B------:R-:W2:Y:S01]  /*6870*/  LDL.64 R168, [R1+0x148] ;  /* 0x0001480001a87983 */ /* 0x000ea20000100a00 */
[----:B------:R-:W-:-:S03]  /*6880*/  IMAD.WIDE R36, R9, 0x2, R158 ;  /* 0x0000000209247825 */ /* 0x000fc600078e029e */
[----:B------:R-:W2:Y:S01]  /*6890*/  LDL.64 R158, [R1+0x160] ;  /* 0x00016000019e7983 */ /* 0x000ea20000100a00 */
[----:B------:R-:W-:-:S03]  /*68a0*/  IMAD.WIDE R38, R9, 0x2, R162 ;  /* 0x0000000209267825 */ /* 0x000fc600078e02a2 */
[----:B------:R-:W2:Y:S01]  /*68b0*/  LDL.64 R162, [R1+0x170] ;  /* 0x0001700001a27983 */ /* 0x000ea20000100a00 */
[----:B------:R-:W-:-:S03]  /*68c0*/  IMAD.WIDE R114, R9, 0x2, R114 ;  /* 0x0000000209727825 */ /* 0x000fc600078e0272 */
[----:B------:R-:W2:Y:S01]  /*68d0*/  LDG.E.U16 R39, desc[UR10][R38.64] ;  /* 0x0000000a26277981 */ /* 0x000ea2000c1e1500 */
[----:B------:R-:W-:-:S03]  /*68e0*/  IMAD.WIDE R100, R9, 0x2, R100 ;  /* 0x0000000209647825 */ /* 0x000fc600078e0264 */
[----:B------:R0:W2:Y:S04]  /*68f0*/  LDG.E.U16 R116, desc[UR10][R114.64] ;  /* 0x0000000a72747981 */ /* 0x0000a8000c1e1500 */
[----:B------:R-:W2:Y:S04]  /*6900*/  LDG.E.U16 R101, desc[UR10][R100.64] ;  /* 0x0000000a64657981 */ /* 0x000ea8000c1e1500 */
[----:B------:R-:W2:Y:S01]  /*6910*/  LDG.E.U16 R25, desc[UR10][R24.64] ;  /* 0x0000000a18197981 */ /* 0x000ea2000c1e1500 */
[----:B0-----:R-:W-:-:S03]  /*6920*/  IMAD.WIDE R114, R9, 0x2, R174 ;  /* 0x0000000209727825 */ /* 0x001fc600078e02ae */
[----:B------:R-:W2:Y:S04]  /*6930*/  LDL.64 R174, [R1+0x100] ;  /* 0x0001000001ae7983 */ /* 0x000ea80000100a00 */
[----:B------:R-:W2:Y:S04]  /*6940*/  LDL.64 R160, [R1+0x168] ;  /* 0x0001680001a07983 */ /* 0x000ea80000100a00 */
[----:B------:R-:W2:Y:S01]  /*6950*/  LDL.64 R108, [R1+0x1b8] ;  /* 0x0001b800016c7983 */ /* 0x000ea20000100a00 */
[----:B------:R-:W-:-:S03]  /*6960*/  IMAD.WIDE R48, R9, 0x2, R48 ;  /* 0x0000000209307825 */ /* 0x000fc600078e0230 */
[----:B------:R-:W2:Y:S04]  /*6970*/  LDG.E.U16 R114, desc[UR10][R114.64] ;  /* 0x0000000a72727981 */ /* 0x000ea8000c1e1500 */
[----:B------:R-:W2:Y:S01]  /*6980*/  LDG.E.U16 R48, desc[UR10][R48.64] ;  /* 0x0000000a30307981 */ /* 0x000ea2000c1e1500 */
[C-C-:B------:R-:W-:Y:S01]  /*6990*/  IMAD R128, R148.reuse, 0x10, R122.reuse ;  /* 0x0000001094807824 */ /* 0x140fe200078e027a */
[C---:B------:R-:W-:Y:S02]  /*69a0*/  LEA R130, R148.reuse, R122, 0x5 ;  /* 0x0000007a94827211 */ /* 0x040fe400078e28ff */
[----:B------:R-:W2:Y:S01]  /*69b0*/  LDG.E.U16 R37, desc[UR10][R36.64] ;  /* 0x0000000a24257981 */ /* 0x000ea2000c1e1500 */
[C-C-:B------:R-:W-:Y:S02]  /*69c0*/  IMAD R134, R148.reuse, 0x80, R122.reuse ;  /* 0x0000008094867824 */ /* 0x140fe400078e027a */
[----:B------:R-:W-:Y:S01]  /*69d0*/  IMAD R132, R148, 0x40, R122 ;  /* 0x0000004094847824 */ /* 0x000fe200078e027a */
[----:B------:R-:W2:Y:S01]  /*69e0*/  LDG.E.U16 R20, desc[UR10][R20.64] ;  /* 0x0000000a14147981 */ /* 0x000ea2000c1e1500 */
[----:B-----5:R-:W-:-:S05]  /*69f0*/  IMAD.WIDE R112, R9, 0x2, R112 ;  /* 0x0000000209707825 */ /* 0x020fca00078e0270 */
[----:B------:R0:W5:Y:S02]  /*6a00*/  LDG.E.U16 R100, desc[UR10][R112.64] ;  /* 0x0000000a70647981 */ /* 0x000164000c1e1500 */
[C---:B0-----:R-:W-:Y:S02]  /*6a10*/  IMAD.WIDE R112, R9.reuse, 0x2, R172 ;  /* 0x0000000209707825 */ /* 0x041fe400078e02ac */
[----:B------:R-:W5:Y:S04]  /*6a20*/  LDL.64 R172, [R1+0xf0] ;  /* 0x0000f00001ac7983 */ /* 0x000f680000100a00 */
[----:B------:R-:W5:Y:S01]  /*6a30*/  LDG.E.U16 R98, desc[UR10][R112.64] ;  /* 0x0000000a70627981 */ /* 0x000f62000c1e1500 */
[----:B---3--:R-:W-:-:S06]  /*6a40*/  IMAD.WIDE R52, R9, 0x2, R52 ;  /* 0x0000000209347825 */ /* 0x008fcc00078e0234 */
[----:B------:R-:W3:Y:S04]  /*6a50*/  LDG.E.U16 R52, desc[UR10][R52.64] ;  /* 0x0000000a34347981 */ /* 0x000ee8000c1e1500 */
[----:B------:R-:W3:Y:S01]  /*6a60*/  LDG.E.U16 R53, desc[UR10][R50.64] ;  /* 0x0000000a32357981 */ /* 0x000ee2000c1e1500 */
[----:B----4-:R-:W-:-:S04]  /*6a70*/  IMAD.WIDE R156, R9, 0x2, R156 ;  /* 0x00000002099c7825 */ /* 0x010fc800078e029c */
[C---:B--2---:R-:W-:Y:S01]  /*6a80*/  IMAD.WIDE R120, R9.reuse, 0x2, R120 ;  /* 0x0000000209787825 */ /* 0x044fe200078e0278 */
[----:B------:R0:W2:Y:S04]  /*6a90*/  LDG.E.U16 R38, desc[UR10][R156.64] ;  /* 0x0000000a9c267981 */ /* 0x0000a8000c1e1500 */
[----:B------:R1:W4:Y:S01]  /*6aa0*/  LDG.E.U16 R24, desc[UR10][R120.64] ;  /* 0x0000000a78187981 */ /* 0x000322000c1e1500 */
[----:B0-----:R-:W-:-:S03]  /*6ab0*/  IMAD.WIDE R156, R9, 0x2, R166 ;  /* 0x00000002099c7825 */ /* 0x001fc600078e02a6 */
[----:B------:R-:W3:Y:S04]  /*6ac0*/  LDL.64 R166, [R1+0xe8] ;  /* 0x0000e80001a67983 */ /* 0x000ee80000100a00 */
[----:B------:R0:W2:Y:S01]  /*6ad0*/  LDG.E.U16 R2, desc[UR10][R156.64] ;  /* 0x0000000a9c027981 */ /* 0x0000a2000c1e1500 */
[----:B-1----:R-:W-:-:S03]  /*6ae0*/  IMAD.WIDE R120, R9, 0x2, R164 ;  /* 0x0000000209787825 */ /* 0x002fc600078e02a4 */
[----:B------:R-:W4:Y:S01]  /*6af0*/  LDL.64 R164, [R1+0xf8] ;  /* 0x0000f80001a47983 */ /* 0x000f220000100a00 */
[----:B------:R-:W-:-:S03]  /*6b00*/  IMAD.WIDE R112, R9, 0x2, R168 ;  /* 0x0000000209707825 */ /* 0x000fc600078e02a8 */
[----:B------:R-:W2:Y:S01]  /*6b10*/  LDL.64 R168, [R1+0xd8] ;  /* 0x0000d80001a87983 */ /* 0x000ea20000100a00 */
[----:B------:R-:W-:-:S03]  /*6b20*/  IMAD.WIDE R158, R9, 0x2, R158 ;  /* 0x00000002099e7825 */ /* 0x000fc600078e029e */
[----:B------:R1:W2:Y:S01]  /*6b30*/  LDG.E.U16 R17, desc[UR10][R120.64] ;  /* 0x0000000a78117981 */ /* 0x0002a2000c1e1500 */
[----:B------:R-:W-:-:S03]  /*6b40*/  IMAD.WIDE R50, R9, 0x2, R162 ;  /* 0x0000000209327825 */ /* 0x000fc600078e02a2 */
[----:B------:R1:W2:Y:S01]  /*6b50*/  LDG.E.U16 R22, desc[UR10][R158.64] ;  /* 0x0000000a9e167981 */ /* 0x0002a2000c1e1500 */
[----:B0-----:R-:W-:-:S03]  /*6b60*/  IMAD.WIDE R156, R9, 0x2, R182 ;  /* 0x00000002099c7825 */ /* 0x001fc600078e02b6 */
[----:B------:R-:W2:Y:S01]  /*6b70*/  LDL.64 R182, [R1+0x58] ;  /* 0x0000580001b67983 */ /* 0x000ea20000100a00 */
[----:B-1----:R-:W-:-:S03]  /*6b80*/  IMAD.WIDE R120, R9, 0x2, R170 ;  /* 0x0000000209787825 */ /* 0x002fc600078e02aa */
[----:B------:R-:W2:Y:S01]  /*6b90*/  LDL.64 R170, [R1+0xd0] ;  /* 0x0000d00001aa7983 */ /* 0x000ea20000100a00 */
[----:B------:R-:W-:-:S03]  /*6ba0*/  IMAD.WIDE R158, R9, 0x2, R184 ;  /* 0x00000002099e7825 */ /* 0x000fc600078e02b8 */
[----:B------:R-:W2:Y:S04]  /*6bb0*/  LDL.64 R184, [R1+0x98] ;  /* 0x0000980001b87983 */ /* 0x000ea80000100a00 */
[----:B------:R-:W2:Y:S04]  /*6bc0*/  LDG.E.U16 R51, desc[UR10][R50.64] ;  /* 0x0000000a32337981 */ /* 0x000ea8000c1e1500 */
[----:B------:R0:W2:Y:S04]  /*6bd0*/  LDG.E.U16 R35, desc[UR10][R120.64] ;  /* 0x0000000a78237981 */ /* 0x0000a8000c1e1500 */
[----:B------:R-:W2:Y:S04]  /*6be0*/  LDL.64 R162, [R1+0x120] ;  /* 0x0001200001a27983 */ /* 0x000ea80000100a00 */
[----:B------:R1:W2:Y:S01]  /*6bf0*/  LDG.E.U16 R50, desc[UR10][R156.64] ;  /* 0x0000000a9c327981 */ /* 0x0002a2000c1e1500 */
[----:B0-----:R-:W-:-:S03]  /*6c00*/  IMAD.WIDE R120, R9, 0x2, R174 ;  /* 0x0000000209787825 */ /* 0x001fc600078e02ae */
[----:B------:R-:W2:Y:S04]  /*6c10*/  LDL.64 R174, [R1+0xc8] ;  /* 0x0000c80001ae7983 */ /* 0x000ea80000100a00 */
[----:B------:R0:W2:Y:S01]  /*6c20*/  LDG.E.U16 R115, desc[UR10][R112.64] ;  /* 0x0000000a70737981 */ /* 0x0000a2000c1e1500 */
[----:B-1----:R-:W-:-:S03]  /*6c30*/  IMAD.WIDE R156, R9, 0x2, R176 ;  /* 0x00000002099c7825 */ /* 0x002fc600078e02b0 */
[----:B------:R1:W2:Y:S04]  /*6c40*/  LDG.E.U16 R97, desc[UR10][R158.64] ;  /* 0x0000000a9e617981 */ /* 0x0002a8000c1e1500 */
[----:B------:R5:W2:Y:S01]  /*6c50*/  LDG.E.U16 R49, desc[UR10][R156.64] ;  /* 0x0000000a9c317981 */ /* 0x000aa2000c1e1500 */
[----:B0-----:R-:W-:-:S03]  /*6c60*/  IMAD.WIDE R112, R9, 0x2, R186 ;  /* 0x0000000209707825 */ /* 0x001fc600078e02ba */
[----:B------:R-:W2:Y:S04]  /*6c70*/  LDL.64 R176, [R1+0x10] ;  /* 0x0000100001b07983 */ /* 0x000ea80000100a00 */
[----:B------:R-:W2:Y:S01]  /*6c80*/  LDG.E.U16 R113, desc[UR10][R112.64] ;  /* 0x0000000a70717981 */ /* 0x000ea2000c1e1500 */
[----:B------:R-:W-:-:S03]  /*6c90*/  IMAD.WIDE R160, R9, 0x2, R160 ;  /* 0x0000000209a07825 */ /* 0x000fc600078e02a0 */
[----:B------:R-:W2:Y:S01]  /*6ca0*/  LDL.64 R186, [R1+0x80] ;  /* 0x0000800001ba7983 */ /* 0x000ea20000100a00 */
[----:B-1----:R-:W-:-:S03]  /*6cb0*/  IMAD.WIDE R158, R9, 0x2, R178 ;  /* 0x00000002099e7825 */ /* 0x002fc600078e02b2 */
[----:B------:R-:W2:Y:S04]  /*6cc0*/  LDL.64 R178, [R1+0x50] ;  /* 0x0000500001b27983 */ /* 0x000ea80000100a00 */
[----:B------:R-:W2:Y:S04]  /*6cd0*/  LDG.E.U16 R112, desc[UR10][R120.64] ;  /* 0x0000000a78707981 */ /* 0x000ea8000c1e1500 */
[----:B------:R0:W2:Y:S01]  /*6ce0*/  LDG.E.U16 R36, desc[UR10][R160.64] ;  /* 0x0000000aa0247981 */ /* 0x0000a2000c1e1500 */
[----:B-----5:R-:W-:-:S03]  /*6cf0*/  IMAD.WIDE R156, R9, 0x2, R172 ;  /* 0x00000002099c7825 */ /* 0x020fc600078e02ac */
[----:B------:R-:W5:Y:S01]  /*6d00*/  LDL.64 R172, [R1+0x18] ;  /* 0x0000180001ac7983 */ /* 0x000f620000100a00 */
[----:B0-----:R-:W-:-:S03]  /*6d10*/  IMAD.WIDE R160, R9, 0x2, R180 ;  /* 0x0000000209a07825 */ /* 0x001fc600078e02b4 */
[----:B------:R-:W5:Y:S01]  /*6d20*/  LDL.64 R180, [R1+0xb0] ;  /* 0x0000b00001b47983 */ /* 0x000f620000100a00 */
[----:B------:R-:W-:-:S03]  /*6d30*/  IMAD.WIDE R108, R9, 0x2, R108 ;  /* 0x00000002096c7825 */ /* 0x000fc600078e026c */
[----:B------:R0:W5:Y:S04]  /*6d40*/  LDG.E.U16 R46, desc[UR10][R160.64] ;  /* 0x0000000aa02e7981 */ /* 0x000168000c1e1500 */
[----:B------:R-:W5:Y:S01]  /*6d50*/  LDG.E.U16 R108, desc[UR10][R108.64] ;  /* 0x0000000a6c6c7981 */ /* 0x000f62000c1e1500 */
[----:B0-----:R-:W-:-:S03]  /*6d60*/  IMAD.WIDE R160, R9, 0x2, R134 ;  /* 0x0000000209a07825 */ /* 0x001fc600078e0286 */
[----:B------:R-:W5:Y:S04]  /*6d70*/  LDG.E.U16 R109, desc[UR10][R158.64] ;  /* 0x0000000a9e6d7981 */ /* 0x000f68000c1e1500 */
[----:B------:R-:W5:Y:S01]  /*6d80*/  LDG.E.U16 R160, desc[UR10][R160.64] ;  /* 0x0000000aa0a07981 */ /* 0x000f62000c1e1500 */
[----:B---3--:R-:W-:-:S06]  /*6d90*/  IMAD.WIDE R166, R9, 0x2, R166 ;  /* 0x0000000209a67825 */ /* 0x008fcc00078e02a6 */
[----:B------:R-:W3:Y:S01]  /*6da0*/  LDG.E.U16 R166, desc[UR10][R166.64] ;  /* 0x0000000aa6a67981 */ /* 0x000ee2000c1e1500 */
[----:B----4-:R-:W-:-:S04]  /*6db0*/  IMAD.WIDE R164, R9, 0x2, R164 ;  /* 0x0000000209a47825 */ /* 0x010fc800078e02a4 */
[C---:B--2---:R-:W-:Y:S02]  /*6dc0*/  IMAD.WIDE R120, R9.reuse, 0x2, R168 ;  /* 0x0000000209787825 */ /* 0x044fe400078e02a8 */
[----:B------:R-:W2:Y:S04]  /*6dd0*/  LDG.E.U16 R164, desc[UR10][R164.64] ;  /* 0x0000000aa4a47981 */ /* 0x000ea8000c1e1500 */
[----:B------:R0:W4:Y:S01]  /*6de0*/  LDG.E.U16 R167, desc[UR10][R120.64] ;  /* 0x0000000a78a77981 */ /* 0x000122000c1e1500 */
[----:B------:R-:W-:-:S03]  /*6df0*/  IMAD.WIDE R168, R9, 0x2, R128 ;  /* 0x0000000209a87825 */ /* 0x000fc600078e0280 */
[----:B------:R1:W3:Y:S01]  /*6e00*/  LDG.E.U16 R165, desc[UR10][R156.64] ;  /* 0x0000000a9ca57981 */ /* 0x0002e2000c1e1500 */
[----:B0-----:R-:W-:-:S03]  /*6e10*/  IMAD.WIDE R120, R9, 0x2, R170 ;  /* 0x0000000209787825 */ /* 0x001fc600078e02aa */
[----:B------:R-:W2:Y:S04]  /*6e20*/  LDG.E.U16 R168, desc[UR10][R168.64] ;  /* 0x0000000aa8a87981 */ /* 0x000ea8000c1e1500 */
[----:B------:R0:W3:Y:S01]  /*6e30*/  LDG.E.U16 R170, desc[UR10][R120.64] ;  /* 0x0000000a78aa7981 */ /* 0x0000e2000c1e1500 */
[----:B-1----:R-:W-:-:S05]  /*6e40*/  IMAD.WIDE R156, R9, 0x2, R130 ;  /* 0x00000002099c7825 */ /* 0x002fca00078e0282 */
[----:B------:R1:W4:Y:S01]  /*6e50*/  LDG.E.U16 R169, desc[UR10][R156.64] ;  /* 0x0000000a9ca97981 */ /* 0x000322000c1e1500 */
[----:B0-----:R-:W-:-:S03]  /*6e60*/  IMAD.WIDE R120, R9, 0x2, R184 ;  /* 0x0000000209787825 */ /* 0x001fc600078e02b8 */
[----:B------:R-:W2:Y:S01]  /*6e70*/  LDL.64 R184, [R1+0xa8] ;  /* 0x0000a80001b87983 */ /* 0x000ea20000100a00 */
[----:B-1----:R-:W-:-:S03]  /*6e80*/  IMAD.WIDE R156, R9, 0x2, R182 ;  /* 0x00000002099c7825 */ /* 0x002fc600078e02b6 */
[----:B------:R0:W3:Y:S04]  /*6e90*/  LDG.E.U16 R161, desc[UR10][R120.64] ;  /* 0x0000000a78a17981 */ /* 0x0000e8000c1e1500 */
[----:B------:R-:W4:Y:S01]  /*6ea0*/  LDL.64 R182, [R1+0x88] ;  /* 0x0000880001b67983 */ /* 0x000f220000100a00 */
[----:B------:R-:W-:-:S04]  /*6eb0*/  IMAD.WIDE R158, R9, 0x2, R132 ;  /* 0x00000002099e7825 */ /* 0x000fc800078e0284 */
[C---:B0-----:R-:W-:Y:S01]  /*6ec0*/  IMAD.WIDE R120, R9.reuse, 0x2, R174 ;  /* 0x0000000209787825 */ /* 0x041fe200078e02ae */
[----:B------:R5:W3:Y:S03]  /*6ed0*/  LDG.E.U16 R171, desc[UR10][R158.64] ;  /* 0x0000000a9eab7981 */ /* 0x000ae6000c1e1500 */
[C---:B-----5:R-:W-:Y:S02]  /*6ee0*/  IMAD.WIDE R158, R9.reuse, 0x2, R172 ;  /* 0x00000002099e7825 */ /* 0x060fe400078e02ac */
[----:B------:R0:W5:Y:S02]  /*6ef0*/  LDG.E.U16 R173, desc[UR10][R120.64] ;  /* 0x0000000a78ad7981 */ /* 0x000164000c1e1500 */
[----:B------:R-:W-:Y:S02]  /*6f00*/  IMAD.WIDE R162, R9, 0x2, R162 ;  /* 0x0000000209a27825 */ /* 0x000fe400078e02a2 */
[----:B------:R-:W5:Y:S02]  /*6f10*/  LDG.E.U16 R172, desc[UR10][R158.64] ;  /* 0x0000000a9eac7981 */ /* 0x000f64000c1e1500 */
[----:B------:R-:W-:-:S02]  /*6f20*/  IMAD R150, R148, 0x90, R122 ;  /* 0x0000009094967824 */ /* 0x000fc400078e027a */
[----:B------:R1:W5:Y:S01]  /*6f30*/  LDG.E.U16 R21, desc[UR10][R162.64] ;  /* 0x0000000aa2157981 */ /* 0x000362000c1e1500 */
[----:B0-----:R-:W-:-:S03]  /*6f40*/  IMAD.WIDE R120, R9, 0x2, R188 ;  /* 0x0000000209787825 */ /* 0x001fc600078e02bc */
[----:B------:R-:W3:Y:S01]  /*6f50*/  LDL.64 R188, [R1+0x8] ;  /* 0x0000080001bc7983 */ /* 0x000ee20000100a00 */
[----:B------:R-:W-:Y:S02]  /*6f60*/  IMAD R136, R148, 0x82, R122 ;  /* 0x0000008294887824 */ /* 0x000fe400078e027a */
[----:B-1----:R-:W-:-:S04]  /*6f70*/  IMAD.WIDE R162, R9, 0x2, R150 ;  /* 0x0000000209a27825 */ /* 0x002fc800078e0296 */
[----:B------:R-:W-:Y:S02]  /*6f80*/  IMAD R152, R148, 0x92, R122 ;  /* 0x0000009294987824 */ /* 0x000fe400078e027a */
[----:B------:R-:W5:Y:S02]  /*6f90*/  LDG.E.U16 R162, desc[UR10][R162.64] ;  /* 0x0000000aa2a27981 */ /* 0x000f64000c1e1500 */
[----:B------:R-:W-:-:S05]  /*6fa0*/  IMAD.WIDE R158, R9, 0x2, R152 ;  /* 0x00000002099e7825 */ /* 0x000fca00078e0298 */
[----:B------:R-:W5:Y:S04]  /*6fb0*/  LDG.E.U16 R175, desc[UR10][R158.64] ;  /* 0x0000000a9eaf7981 */ /* 0x000f68000c1e1500 */
[----:B------:R0:W5:Y:S02]  /*6fc0*/  LDG.E.U16 R163, desc[UR10][R156.64] ;  /* 0x0000000a9ca37981 */ /* 0x000164000c1e1500 */
[----:B0-----:R-:W-:-:S04]  /*6fd0*/  IMAD.WIDE R156, R9, 0x2, R136 ;  /* 0x00000002099c7825 */ /* 0x001fc800078e0288 */
[C---:B------:R-:W-:Y:S01]  /*6fe0*/  IMAD.WIDE R158, R9.reuse, 0x2, R176 ;  /* 0x00000002099e7825 */ /* 0x040fe200078e02b0 */
[----:B------:R0:W5:Y:S04]  /*6ff0*/  LDG.E.U16 R174, desc[UR10][R156.64] ;  /* 0x0000000a9cae7981 */ /* 0x000168000c1e1500 */
[----:B------:R1:W5:Y:S01]  /*7000*/  LDG.E.U16 R176, desc[UR10][R120.64] ;  /* 0x0000000a78b07981 */ /* 0x000362000c1e1500 */
[----:B0-----:R-:W-:-:S03]  /*7010*/  IMAD.WIDE R156, R9, 0x2, R178 ;  /* 0x00000002099c7825 */ /* 0x001fc600078e02b2 */
[----:B------:R0:W5:Y:S01]  /*7020*/  LDG.E.U16 R178, desc[UR10][R158.64] ;  /* 0x0000000a9eb27981 */ /* 0x000162000c1e1500 */
[----:B-1----:R-:W-:-:S03]  /*7030*/  IMAD.WIDE R120, R9, 0x2, R194 ;  /* 0x0000000209787825 */ /* 0x002fc600078e02c2 */
[----:B------:R1:W5:Y:S04]  /*7040*/  LDG.E.U16 R177, desc[UR10][R156.64] ;  /* 0x0000000a9cb17981 */ /* 0x000368000c1e1500 */
[----:B------:R2:W5:Y:S01]  /*7050*/  LDG.E.U16 R179, desc[UR10][R120.64] ;  /* 0x0000000a78b37981 */ /* 0x000562000c1e1500 */
[----:B0-----:R-:W-:-:S03]  /*7060*/  IMAD.WIDE R158, R9, 0x2, R180 ;  /* 0x00000002099e7825 */ /* 0x001fc600078e02b4 */
[----:B------:R-:W5:Y:S01]  /*7070*/  LDL.64 R194, [R1+0x38] ;  /* 0x0000380001c27983 */ /* 0x000f620000100a00 */
[----:B-1----:R-:W-:-:S03]  /*7080*/  IMAD.WIDE R156, R9, 0x2, R192 ;  /* 0x00000002099c7825 */ /* 0x002fc600078e02c0 */
[----:B------:R-:W5:Y:S04]  /*7090*/  LDL.64 R192, [R1] ;  /* 0x0000000001c07983 */ /* 0x000f680000100a00 */
[----:B------:R4:W5:Y:S01]  /*70a0*/  LDG.E.U16 R180, desc[UR10][R156.64] ;  /* 0x0000000a9cb47981 */ /* 0x000962000c1e1500 */
[C-C-:B------:R-:W-:Y:S02]  /*70b0*/  IMAD R138, R148.reuse, 0x84, R122.reuse ;  /* 0x00000084948a7824 */ /* 0x140fe400078e027a */
[----:B------:R-:W-:Y:S01]  /*70c0*/  IMAD R124, R148, 0x4, R122 ;  /* 0x00000004947c7824 */ /* 0x000fe200078e027a */
[----:B------:R-:W5:Y:S01]  /*70d0*/  LDG.E.U16 R181, desc[UR10][R158.64] ;  /* 0x0000000a9eb57981 */ /* 0x000f62000c1e1500 */
[----:B--2---:R-:W-:-:S04]  /*70e0*/  IMAD.WIDE R120, R9, 0x2, R184 ;  /* 0x0000000209787825 */ /* 0x004fc800078e02b8 */
[C---:B----4-:R-:W-:Y:S02]  /*70f0*/  IMAD.WIDE R156, R9.reuse, 0x2, R182 ;  /* 0x00000002099c7825 */ /* 0x050fe400078e02b6 */
[----:B------:R0:W2:Y:S04]  /*7100*/  LDG.E.U16 R182, desc[UR10][R120.64] ;  /* 0x0000000a78b67981 */ /* 0x0000a8000c1e1500 */
[----:B------:R1:W4:Y:S01]  /*7110*/  LDG.E.U16 R183, desc[UR10][R156.64] ;  /* 0x0000000a9cb77981 */ /* 0x000322000c1e1500 */
[----:B0-----:R-:W-:-:S04]  /*7120*/  IMAD.WIDE R120, R9, 0x2, R186 ;  /* 0x0000000209787825 */ /* 0x001fc800078e02ba */
[C---:B-1----:R-:W-:Y:S01]  /*7130*/  IMAD.WIDE R156, R9.reuse, 0x2, R138 ;  /* 0x00000002099c7825 */ /* 0x042fe200078e028a */
[----:B------:R0:W2:Y:S04]  /*7140*/  LDG.E.U16 R185, desc[UR10][R120.64] ;  /* 0x0000000a78b97981 */ /* 0x0000a8000c1e1500 */
[----:B------:R3:W4:Y:S01]  /*7150*/  LDG.E.U16 R186, desc[UR10][R156.64] ;  /* 0x0000000a9cba7981 */ /* 0x000722000c1e1500 */
[----:B0-----:R-:W-:-:S04]  /*7160*/  IMAD.WIDE R120, R9, 0x2, R190 ;  /* 0x0000000209787825 */ /* 0x001fc800078e02be */
[C---:B---3--:R-:W-:Y:S02]  /*7170*/  IMAD.WIDE R156, R9.reuse, 0x2, R188 ;  /* 0x00000002099c7825 */ /* 0x048fe400078e02bc */
[----:B------:R0:W3:Y:S02]  /*7180*/  LDG.E.U16 R188, desc[UR10][R120.64] ;  /* 0x0000000a78bc7981 */ /* 0x0000e4000c1e1500 */
[C---:B------:R-:W-:Y:S02]  /*7190*/  IMAD.WIDE R158, R9.reuse, 0x2, R124 ;  /* 0x00000002099e7825 */ /* 0x040fe400078e027c */
[----:B------:R-:W2:Y:S02]  /*71a0*/  LDG.E.U16 R189, desc[UR10][R156.64] ;  /* 0x0000000a9cbd7981 */ /* 0x000ea4000c1e1500 */
[----:B------:R-:W-:Y:S02]  /*71b0*/  IMAD R154, R148, 0x94, R122 ;  /* 0x00000094949a7824 */ /* 0x000fe400078e027a */
[----:B------:R1:W4:Y:S01]  /*71c0*/  LDG.E.U16 R184, desc[UR10][R158.64] ;  /* 0x0000000a9eb87981 */ /* 0x000322000c1e1500 */
[----:B0-----:R-:W-:-:S03]  /*71d0*/  IMAD.WIDE R120, R9, 0x2, R200 ;  /* 0x0000000209787825 */ /* 0x001fc600078e02c8 */
[----:B------:R-:W3:Y:S01]  /*71e0*/  LDL.64 R200, [R1+0x30] ;  /* 0x0000300001c87983 */ /* 0x000ee20000100a00 */
[C-C-:B------:R-:W-:Y:S02]  /*71f0*/  IMAD R140, R148.reuse, 0x86, R122.reuse ;  /* 0x00000086948c7824 */ /* 0x140fe400078e027a */
[----:B------:R-:W-:Y:S01]  /*7200*/  IMAD R126, R148, 0x8, R122 ;  /* 0x00000008947e7824 */ /* 0x000fe200078e027a */
[----:B------:R-:W2:Y:S01]  /*7210*/  LDG.E.U16 R191, desc[UR10][R120.64] ;  /* 0x0000000a78bf7981 */ /* 0x000ea2000c1e1500 */
[----:B-1----:R-:W-:-:S05]  /*7220*/  IMAD.WIDE R158, R9, 0x2, R154 ;  /* 0x00000002099e7825 */ /* 0x002fca00078e029a */
[----:B------:R0:W2:Y:S01]  /*7230*/  LDG.E.U16 R187, desc[UR10][R158.64] ;  /* 0x0000000a9ebb7981 */ /* 0x0000a2000c1e1500 */
[----:B------:R-:W-:Y:S02]  /*7240*/  IMAD R142, R148, 0x88, R122 ;  /* 0x00000088948e7824 */ /* 0x000fe400078e027a */
[----:B0-----:R-:W-:-:S05]  /*7250*/  IMAD.WIDE R158, R9, 0x2, R140 ;  /* 0x00000002099e7825 */ /* 0x001fca00078e028c */
[----:B------:R0:W2:Y:S01]  /*7260*/  LDG.E.U16 R190, desc[UR10][R158.64] ;  /* 0x0000000a9ebe7981 */ /* 0x0000a2000c1e1500 */
[----:B------:R-:W-:-:S04]  /*7270*/  IMAD.WIDE R120, R9, 0x2, R196 ;  /* 0x0000000209787825 */ /* 0x000fc800078e02c4 */
[----:B0-----:R-:W-:-:S04]  /*7280*/  IMAD.WIDE R158, R9, 0x2, R126 ;  /* 0x00000002099e7825 */ /* 0x001fc800078e027e */
[----:B------:R-:W-:Y:S02]  /*7290*/  IMAD R144, R148, 0x8a, R122 ;  /* 0x0000008a94907824 */ /* 0x000fe400078e027a */
[C---:B-----5:R-:W-:Y:S02]  /*72a0*/  IMAD.WIDE R156, R9.reuse, 0x2, R192 ;  /* 0x00000002099c7825 */ /* 0x060fe400078e02c0 */
[----:B------:R0:W5:Y:S04]  /*72b0*/  LDG.E.U16 R193, desc[UR10][R158.64] ;  /* 0x0000000a9ec17981 */ /* 0x000168000c1e1500 */
[----:B------:R1:W5:Y:S01]  /*72c0*/  LDG.E.U16 R192, desc[UR10][R156.64] ;  /* 0x0000000a9cc07981 */ /* 0x000362000c1e1500 */
[----:B0-----:R-:W-:-:S04]  /*72d0*/  IMAD.WIDE R158, R9, 0x2, R142 ;  /* 0x00000002099e7825 */ /* 0x001fc800078e028e */
[C---:B-1----:R-:W-:Y:S01]  /*72e0*/  IMAD.WIDE R156, R9.reuse, 0x2, R194 ;  /* 0x00000002099c7825 */ /* 0x042fe200078e02c2 */
[----:B------:R0:W5:Y:S04]  /*72f0*/  LDG.E.U16 R196, desc[UR10][R158.64] ;  /* 0x0000000a9ec47981 */ /* 0x000168000c1e1500 */
[----:B------:R1:W5:Y:S04]  /*7300*/  LDG.E.U16 R194, desc[UR10][R120.64] ;  /* 0x0000000a78c27981 */ /* 0x000368000c1e1500 */
[----:B------:R1:W5:Y:S01]  /*7310*/  LDG.E.U16 R195, desc[UR10][R156.64] ;  /* 0x0000000a9cc37981 */ /* 0x000362000c1e1500 */
[----:B0-----:R-:W-:-:S04]  /*7320*/  IMAD.WIDE R158, R9, 0x2, R144 ;  /* 0x00000002099e7825 */ /* 0x001fc800078e0290 */
[C---:B-1----:R-:W-:Y:S02]  /*7330*/  IMAD.WIDE R120, R9.reuse, 0x2, R198 ;  /* 0x0000000209787825 */ /* 0x042fe400078e02c6 */
[----:B------:R0:W5:Y:S02]  /*7340*/  LDG.E.U16 R199, desc[UR10][R158.64] ;  /* 0x0000000a9ec77981 */ /* 0x000164000c1e1500 */
[C---:B------:R-:W-:Y:S02]  /*7350*/  IMAD.WIDE R156, R9.reuse, 0x2, R250 ;  /* 0x00000002099c7825 */ /* 0x040fe400078e02fa */
[----:B------:R1:W5:Y:S04]  /*7360*/  LDG.E.U16 R198, desc[UR10][R120.64] ;  /* 0x0000000a78c67981 */ /* 0x000368000c1e1500 */
[----:B------:R-:W5:Y:S01]  /*7370*/  LDG.E.U16 R197, desc[UR10][R156.64] ;  /* 0x0000000a9cc57981 */ /* 0x000f62000c1e1500 */
[----:B0-----:R-:W-:-:S04]  /*7380*/  IMAD.WIDE R158, R9, 0x2, R248 ;  /* 0x00000002099e7825 */ /* 0x001fc800078e02f8 */
[C---:B-1----:R-:W-:Y:S02]  /*7390*/  IMAD.WIDE R120, R9.reuse, 0x2, R202 ;  /* 0x0000000209787825 */ /* 0x042fe400078e02ca */
[----:B------:R0:W5:Y:S02]  /*73a0*/  LDG.E.U16 R202, desc[UR10][R158.64] ;  /* 0x0000000a9eca7981 */ /* 0x000164000c1e1500 */
[C-C-:B------:R-:W-:Y:S02]  /*73b0*/  IMAD R146, R148.reuse, 0x8c, R122.reuse ;  /* 0x0000008c94927824 */ /* 0x140fe400078e027a */
[----:B------:R-:W-:Y:S02]  /*73c0*/  IMAD R148, R148, 0x8e, R122 ;  /* 0x0000008e94947824 */ /* 0x000fe400078e027a */
[----:B0-----:R-:W-:-:S05]  /*73d0*/  IMAD.WIDE R158, R9, 0x2, R244 ;  /* 0x00000002099e7825 */ /* 0x001fca00078e02f4 */
[----:B------:R0:W5:Y:S02]  /*73e0*/  LDG.E.U16 R206, desc[UR10][R158.64] ;  /* 0x0000000a9ece7981 */ /* 0x000164000c1e1500 */
[----:B0-----:R-:W-:-:S05]  /*73f0*/  IMAD.WIDE R158, R9, 0x2, R148 ;  /* 0x00000002099e7825 */ /* 0x001fca00078e0294 */
[----:B------:R0:W5:Y:S02]  /*7400*/  LDG.E.U16 R212, desc[UR10][R158.64] ;  /* 0x0000000a9ed47981 */ /* 0x000164000c1e1500 */
[----:B0-----:R-:W-:-:S06]  /*7410*/  IMAD.WIDE R158, R9, 0x2, R236 ;  /* 0x00000002099e7825 */ /* 0x001fcc00078e02ec */
[----:B------:R-:W5:Y:S01]  /*7420*/  LDG.E.U16 R158, desc[UR10][R158.64] ;  /* 0x0000000a9e9e7981 */ /* 0x000f62000c1e1500 */
[----:B---3--:R-:W-:-:S03]  /*7430*/  IMAD.WIDE R156, R9, 0x2, R200 ;  /* 0x00000002099c7825 */ /* 0x008fc600078e02c8 */
[----:B------:R0:W3:Y:S04]  /*7440*/  LDG.E.U16 R200, desc[UR10][R120.64] ;  /* 0x0000000a78c87981 */ /* 0x0000e8000c1e1500 */
[----:B------:R1:W3:Y:S01]  /*7450*/  LDG.E.U16 R201, desc[UR10][R156.64] ;  /* 0x0000000a9cc97981 */ /* 0x0002e2000c1e1500 */
[----:B0-----:R-:W-:-:S04]  /*7460*/  IMAD.WIDE R120, R9, 0x2, R238 ;  /* 0x0000000209787825 */ /* 0x001fc800078e02ee */
[C---:B-1----:R-:W-:Y:S01]  /*7470*/  IMAD.WIDE R156, R9.reuse, 0x2, R146 ;  /* 0x00000002099c7825 */ /* 0x042fe200078e0292 */
[----:B------:R0:W3:Y:S04]  /*7480*/  LDG.E.U16 R203, desc[UR10][R120.64] ;  /* 0x0000000a78cb7981 */ /* 0x0000e8000c1e1500 */
[----:B------:R1:W3:Y:S01]  /*7490*/  LDG.E.U16 R204, desc[UR10][R156.64] ;  /* 0x0000000a9ccc7981 */ /* 0x0002e2000c1e1500 */
[----:B0-----:R-:W-:-:S04]  /*74a0*/  IMAD.WIDE R120, R9, 0x2, R234 ;  /* 0x0000000209787825 */ /* 0x001fc800078e02ea */
[C---:B-1----:R-:W-:Y:S01]  /*74b0*/  IMAD.WIDE R156, R9.reuse, 0x2, R218 ;  /* 0x00000002099c7825 */ /* 0x042fe200078e02da */
[----:B------:R0:W3:Y:S04]  /*74c0*/  LDG.E.U16 R208, desc[UR10][R120.64] ;  /* 0x0000000a78d07981 */ /* 0x0000e8000c1e1500 */
[----:B------:R1:W3:Y:S01]  /*74d0*/  LDG.E.U16 R210, desc[UR10][R156.64] ;  /* 0x0000000a9cd27981 */ /* 0x0002e2000c1e1500 */
[----:B0-----:R-:W-:-:S04]  /*74e0*/  IMAD.WIDE R120, R9, 0x2, R216 ;  /* 0x0000000209787825 */ /* 0x001fc800078e02d8 */
[----:B-1----:R-:W-:Y:S02]  /*74f0*/  IMAD.WIDE R156, R9, 0x2, R214 ;  /* 0x00000002099c7825 */ /* 0x002fe400078e02d6 */
[----:B------:R-:W3:Y:S04]  /*7500*/  LDG.E.U16 R120, desc[UR10][R120.64] ;  /* 0x0000000a78787981 */ /* 0x000ee8000c1e1500 */
[----:B------:R0:W3:Y:S02]  /*7510*/  LDG.E.U16 R156, desc[UR10][R156.64] ;  /* 0x0000000a9c9c7981 */ /* 0x0000e4000c1e1500 */
[----:B0-----:R-:W0:Y:S02]  /*7520*/  S2R R157, SR_TID.X ;  /* 0x00000000009d7919 */ /* 0x001e240000002100 */
[----:B0-----:R-:W-:-:S04]  /*7530*/  LOP3.LUT R121, R157, 0xff, RZ, 0xc0, !PT ;  /* 0x000000ff9d797812 */ /* 0x001fc800078ec0ff */
[----:B------:R-:W-:Y:S01]  /*7540*/  SHF.L.U32 R121, R121, 0x1, RZ ;  /* 0x0000000179797819 */ /* 0x000fe200000006ff */
[----:B------:R-:W-:Y:S06]  /*7550*/  BAR.SYNC.DEFER_BLOCKING 0x0 ;  /* 0x0000000000007b1d */ /* 0x000fec0000010000 */
[----:B------:R0:W-:Y:S02]  /*7560*/  STS.U16 [R121+UR8+0x3000], R18 ;  /* 0x0030001279007988 */ /* 0x0001e40008000408 */
[----:B0-----:R-:W0:Y:S02]  /*7570*/  S2R R18, SR_TID.X ;  /* 0x0000000000127919 */ /* 0x001e240000002100 */
[----:B------:R1:W-:Y:S04]  /*7580*/  STS.U16 [R121+UR8+0xa000], R2 ;  /* 0x00a0000279007988 */ /* 0x0003e80008000408 */
[----:B------:R-:W-:Y:S01]  /*7590*/  STS.U16 [R121+UR8], R34 ;  /* 0x0000002279007988 */ /* 0x000fe20008000408 */
[----:B-1----:R-:W-:-:S03]  /*75a0*/  LOP3.LUT R2, R121, 0x10, RZ, 0x3c, !PT ;  /* 0x0000001079027812 */ /* 0x002fc600078e3cff */
        /* <DEDUP_REMOVED lines=15> */
[C---:B0-----:R-:W-:Y:S01]  /*76a0*/  IMAD.SHL.U32 R16, R18.reuse, 0x8, RZ ;  /* 0x0000000812107824 */ /* 0x041fe200078e00ff */
[----:B-1----:R-:W-:-:S04]  /*76b0*/  LOP3.LUT R17, R18, 0x7, RZ, 0xc0, !PT ;  /* 0x0000000712117812 */ /* 0x002fc800078ec0ff */
[----:B------:R-:W-:Y:S01]  /*76c0*/  LOP3.LUT R16, R16, 0x30, RZ, 0xc0, !PT ;  /* 0x0000003010107812 */ /* 0x000fe200078ec0ff */
[----:B------:R-:W-:Y:S04]  /*76d0*/  STS.U16 [R2+UR8+0x1200], R93 ;  /* 0x0012005d02007988 */ /* 0x000fe80008000408 */
[----:B------:R-:W-:Y:S01]  /*76e0*/  STS.U16 [R2+UR8+0x2200], R99 ;  /* 0x0022006302007988 */ /* 0x000fe20008000408 */
[----:B------:R-:W-:-:S03]  /*76f0*/  IMAD.SHL.U32 R19, R17, 0x10, RZ ;  /* 0x0000001011137824 */ /* 0x000fc600078e00ff */
        /* <DEDUP_REMOVED lines=11> */
[----:B------:R0:W-:Y:S02]  /*77b0*/  STS.U16 [R2+UR8+0xf200], R178 ;  /* 0x00f200b202007988 */ /* 0x0001e40008000408 */
[----:B0-----:R-:W-:-:S02]  /*77c0*/  IMAD R2, R17, 0x40, R16 ;  /* 0x0000004011027824 */ /* 0x001fc400078e0210 */
[----:B------:R-:W-:-:S05]  /*77d0*/  IMAD.SHL.U32 R16, R18, 0x2, RZ ;  /* 0x0000000212107824 */ /* 0x000fca00078e00ff */
[--C-:B------:R-:W-:Y:S02]  /*77e0*/  LOP3.LUT R2, R2, 0x10, R16.reuse, 0x78, !PT ;  /* 0x0000001002027812 */ /* 0x100fe400078e7810 */
[----:B------:R-:W-:Y:S02]  /*77f0*/  LOP3.LUT R16, R19, 0x30, R16, 0x78, !PT ;  /* 0x0000003013107812 */ /* 0x000fe400078e7810 */
[----:B------:R-:W-:-:S04]  /*7800*/  LOP3.LUT R19, R18, 0xe0, RZ, 0xc0, !PT ;  /* 0x000000e012137812 */ /* 0x000fc800078ec0ff */
[----:B------:R-:W-:-:S05]  /*7810*/  LEA R17, R17, R19, 0x2 ;  /* 0x0000001311117211 */ /* 0x000fca00078e10ff */
[----:B------:R-:W-:Y:S01]  /*7820*/  IMAD.U32 R16, R17, 0x80, R16 ;  /* 0x0000008011107824 */ /* 0x000fe200078e0010 */
[----:B------:R-:W-:-:S05]  /*7830*/  LOP3.LUT R17, R121, 0x20, RZ, 0x3c, !PT ;  /* 0x0000002079117812 */ /* 0x000fca00078e3cff */
[----:B------:R0:W-:Y:S04]  /*7840*/  STS.U16 [R17+UR8+0x1400], R3 ;  /* 0x0014000311007988 */ /* 0x0001e80008000408 */
[----:B----4-:R-:W-:Y:S01]  /*7850*/  STS.U16 [R17+UR8+0x400], R184 ;  /* 0x000400b811007988 */ /* 0x010fe20008000408 */
[----:B0-----:R-:W-:-:S03]  /*7860*/  LOP3.LUT R3, R121, 0x30, RZ, 0x3c, !PT ;  /* 0x0000003079037812 */ /* 0x001fc600078e3cff */
[----:B------:R-:W-:Y:S04]  /*7870*/  STS.U16 [R17+UR8+0x2400], R32 ;  /* 0x0024002011007988 */ /* 0x000fe80008000408 */
[----:B------:R-:W-:Y:S04]  /*7880*/  STS.U16 [R17+UR8+0x3400], R94 ;  /* 0x0034005e11007988 */ /* 0x000fe80008000408 */
[----:B------:R-:W-:Y:S04]  /*7890*/  STS.U16 [R17+UR8+0x4400], R47 ;  /* 0x0044002f11007988 */ /* 0x000fe80008000408 */
[----:B------:R-:W-:Y:S04]  /*78a0*/  STS.U16 [R17+UR8+0x5400], R48 ;  /* 0x0054003011007988 */ /* 0x000fe80008000408 */
[----:B------:R-:W-:Y:S04]  /*78b0*/  STS.U16 [R17+UR8+0x6400], R52 ;  /* 0x0064003411007988 */ /* 0x000fe80008000408 */
[----:B------:R-:W-:Y:S04]  /*78c0*/  STS.U16 [R17+UR8+0x7400], R37 ;  /* 0x0074002511007988 */ /* 0x000fe80008000408 */
[----:B------:R-:W-:Y:S04]  /*78d0*/  STS.U16 [R17+UR8+0x8400], R186 ;  /* 0x008400ba11007988 */ /* 0x000fe80008000408 */
[----:B--2---:R-:W-:Y:S04]  /*78e0*/  STS.U16 [R17+UR8+0x9400], R187 ;  /* 0x009400bb11007988 */ /* 0x004fe80008000408 */
[----:B------:R-:W-:Y:S04]  /*78f0*/  STS.U16 [R17+UR8+0xa400], R115 ;  /* 0x00a4007311007988 */ /* 0x000fe80008000408 */
[----:B------:R-:W-:Y:S04]  /*7900*/  STS.U16 [R17+UR8+0xb400], R49 ;  /* 0x00b4003111007988 */ /* 0x000fe80008000408 */
[----:B------:R-:W-:Y:S04]  /*7910*/  STS.U16 [R17+UR8+0xc400], R173 ;  /* 0x00c400ad11007988 */ /* 0x000fe80008000408 */
[----:B------:R-:W-:Y:S04]  /*7920*/  STS.U16 [R17+UR8+0xd400], R183 ;  /* 0x00d400b711007988 */ /* 0x000fe80008000408 */
[----:B------:R-:W-:Y:S04]  /*7930*/  STS.U16 [R17+UR8+0xe400], R188 ;  /* 0x00e400bc11007988 */ /* 0x000fe80008000408 */
[----:B------:R-:W-:Y:S04]  /*7940*/  STS.U16 [R17+UR8+0xf400], R189 ;  /* 0x00f400bd11007988 */ /* 0x000fe80008000408 */
[----:B------:R0:W-:Y:S04]  /*7950*/  STS.U16 [R3+UR8+0x3600], R0 ;  /* 0x0036000003007988 */ /* 0x0001e80008000408 */
[----:B------:R-:W-:Y:S01]  /*7960*/  STS.U16 [R3+UR8+0x600], R111 ;  /* 0x0006006f03007988 */ /* 0x000fe20008000408 */
        /* <DEDUP_REMOVED lines=14> */
[----:B-----5:R0:W-:Y:S04]  /*7a50*/  STS.U16 [R3+UR8+0xf600], R192 ;  /* 0x00f600c003007988 */ /* 0x0201e80008000408 */
[----:B------:R-:W-:Y:S04]  /*7a60*/  STS.U16 [R0+UR8+0x800], R193 ;  /* 0x000800c100007988 */ /* 0x000fe80008000408 */
        /* <DEDUP_REMOVED lines=17> */
[----:B0-----:R-:W-:-:S02]  /*7b80*/  LOP3.LUT R0, R121, 0x60, RZ, 0x3c, !PT ;  /* 0x0000006079007812 */ /* 0x001fc400078e3cff */
[----:B------:R-:W-:Y:S01]  /*7b90*/  LOP3.LUT R121, R121, 0x70, RZ, 0x3c, !PT ;  /* 0x0000007079797812 */ /* 0x000fe200078e3cff */
        /* <DEDUP_REMOVED lines=13> */
[----:B---3--:R-:W-:Y:S04]  /*7c70*/  STS.U16 [R3+UR8+0xea00], R201 ;  /* 0x00ea00c903007988 */ /* 0x008fe80008000408 */
        /* <DEDUP_REMOVED lines=32> */
[----:B------:R-:W-:Y:S01]  /*7e80*/  STS.U16 [R121+UR8+0xfe00], R158 ;  /* 0x00fe009e79007988 */ /* 0x000fe20008000408 */
[----:B------:R-:W-:Y:S01]  /*7e90*/  BAR.SYNC.DEFER_BLOCKING 0x0 ;  /* 0x0000000000007b1d */ /* 0x000fe20000010000 */
[----:B------:R-:W-:-:S05]  /*7ea0*/  LOP3.LUT R18, R18, 0x10, RZ, 0xc0, !PT ;  /* 0x0000001012127812 */ /* 0x000fca00078ec0ff */
[----:B------:R-:W-:-:S05]  /*7eb0*/  IMAD R2, R18, 0x20, R2 ;  /* 0x0000002012027824 */ /* 0x000fca00078e0202 */
[----:B0-----:R-:W-:Y:S01]  /*7ec0*/  LOP3.LUT R0, R2, 0x20, RZ, 0x3c, !PT ;  /* 0x0000002002007812 */ /* 0x001fe200078e3cff */
[----:B------:R-:W-:Y:S04]  /*7ed0*/  LDSM.16.MT88.4 R96, [R2+UR8+0x10000] ;  /* 0x010000080260783b */ /* 0x000fe80008004200 */
[----:B------:R-:W0:Y:S04]  /*7ee0*/  LDSM.16.M88.4 R52, [R16+UR8] ;  /* 0x000000081034783b */ /* 0x000e280008000200 */
[----:B------:R-:W1:Y:S04]  /*7ef0*/  LDSM.16.M88.4 R24, [R16+UR8+0x8000] ;  /* 0x008000081018783b */ /* 0x000e680008000200 */
[----:B------:R-:W2:Y:S04]  /*7f00*/  LDSM.16.MT88.4 R28, [R0+UR8+0x10000] ;  /* 0x01000008001c783b */ /* 0x000ea80008004200 */
[----:B------:R-:W3:Y:S01]  /*7f10*/  LDSM.16.MT88.4 R92, [R2+UR8+0x10400] ;  /* 0x01040008025c783b */ /* 0x000ee20008004200 */
[----:B------:R-:W-:-:S03]  /*7f20*/  LOP3.LUT R3, R16, 0x40, RZ, 0x3c, !PT ;  /* 0x0000004010037812 */ /* 0x000fc600078e3cff */
[----:B------:R-:W4:Y:S04]  /*7f30*/  LDSM.16.MT88.4 R48, [R0+UR8+0x10400] ;  /* 0x010400080030783b */ /* 0x000f280008004200 */
[----:B------:R-:W-:Y:S04]  /*7f40*/  LDSM.16.MT88.4 R20, [R2+UR8+0x10800] ;  /* 0x010800080214783b */ /* 0x000fe80008004200 */
[----:B------:R-:W5:Y:S04]  /*7f50*/  LDSM.16.M88.4 R88, [R3+UR8] ;  /* 0x000000080358783b */ /* 0x000f680008000200 */
[----:B------:R-:W5:Y:S04]  /*7f60*/  LDSM.16.M88.4 R36, [R3+UR8+0x8000] ;  /* 0x008000080324783b */ /* 0x000f680008000200 */
[----:B------:R-:W5:Y:S01]  /*7f70*/  LDSM.16.MT88.4 R44, [R0+UR8+0x10800] ;  /* 0x01080008002c783b */ /* 0x000f620008004200 */
[C---:B0-----:R-:W-:Y:S06]  /*7f80*/  HMMA.16816.F32 R32, R96.reuse, R52, RZ ;  /* 0x000000346020723c */ /* 0x041fec00000018ff */
[----:B-1----:R-:W-:Y:S06]  /*7f90*/  HMMA.16816.F32 R96, R96, R24, RZ ;  /* 0x000000186060723c */ /* 0x002fec00000018ff */
[C---:B--2---:R-:W-:Y:S06]  /*7fa0*/  HMMA.16816.F32 R40, R28.reuse, R52, RZ ;  /* 0x000000341c28723c */ /* 0x044fec00000018ff */
[----:B------:R-:W-:Y:S06]  /*7fb0*/  HMMA.16816.F32 R28, R28, R24, RZ ;  /* 0x000000181c1c723c */ /* 0x000fec00000018ff */
[C---:B---3--:R-:W-:Y:S06]  /*7fc0*/  HMMA.16816.F32 R32, R92.reuse, R54, R32 ;  /* 0x000000365c20723c */ /* 0x048fec0000001820 */
[----:B------:R-:W-:Y:S01]  /*7fd0*/  HMMA.16816.F32 R92, R92, R26, R96 ;  /* 0x0000001a5c5c723c */ /* 0x000fe20000001860 */
[----:B------:R-:W0:Y:S05]  /*7fe0*/  LDSM.16.MT88.4 R96, [R2+UR8+0x10c00] ;  /* 0x010c00080260783b */ /* 0x000e2a0008004200 */
[C---:B----4-:R-:W-:Y:S01]  /*7ff0*/  HMMA.16816.F32 R52, R48.reuse, R54, R40 ;  /* 0x000000363034723c */ /* 0x050fe20000001828 */
[----:B------:R-:W1:Y:S05]  /*8000*/  LDSM.16.MT88.4 R40, [R0+UR8+0x10c00] ;  /* 0x010c00080028783b */ /* 0x000e6a0008004200 */
[----:B------:R-:W-:Y:S01]  /*8010*/  HMMA.16816.F32 R48, R48, R26, R28 ;  /* 0x0000001a3030723c */ /* 0x000fe2000000181c */
[----:B------:R-:W-:Y:S04]  /*8020*/  LDSM.16.MT88.4 R28, [R2+UR8+0x11000] ;  /* 0x01100008021c783b */ /* 0x000fe80008004200 */
[----:B------:R-:W2:Y:S01]  /*8030*/  LDSM.16.M88.4 R24, [R16+UR8+0x80] ;  /* 0x000080081018783b */ /* 0x000ea20008000200 */
[C---:B-----5:R-:W-:Y:S06]  /*8040*/  HMMA.16816.F32 R32, R20.reuse, R88, R32 ;  /* 0x000000581420723c */ /* 0x060fec0000001820 */
[----:B------:R-:W-:Y:S01]  /*8050*/  HMMA.16816.F32 R92, R20, R36, R92 ;  /* 0x00000024145c723c */ /* 0x000fe2000000185c */
[----:B------:R-:W3:Y:S05]  /*8060*/  LDSM.16.M88.4 R20, [R16+UR8+0x8080] ;  /* 0x008080081014783b */ /* 0x000eea0008000200 */
[C---:B------:R-:W-:Y:S06]  /*8070*/  HMMA.16816.F32 R52, R44.reuse, R88, R52 ;  /* 0x000000582c34723c */ /* 0x040fec0000001834 */
[----:B------:R-:W-:Y:S01]  /*8080*/  HMMA.16816.F32 R44, R44, R36, R48 ;  /* 0x000000242c2c723c */ /* 0x000fe20000001830 */
[----:B------:R-:W4:Y:S05]  /*8090*/  LDSM.16.MT88.4 R48, [R0+UR8+0x11000] ;  /* 0x011000080030783b */ /* 0x000f2a0008004200 */
[C---:B0-----:R-:W-:Y:S06]  /*80a0*/  HMMA.16816.F32 R32, R96.reuse, R90, R32 ;  /* 0x0000005a6020723c */ /* 0x041fec0000001820 */
[----:B------:R-:W-:Y:S01]  /*80b0*/  HMMA.16816.F32 R96, R96, R38, R92 ;  /* 0x000000266060723c */ /* 0x000fe2000000185c */
[----:B------:R-:W0:Y:S05]  /*80c0*/  LDSM.16.MT88.4 R92, [R2+UR8+0x11400] ;  /* 0x01140008025c783b */ /* 0x000e2a0008004200 */
[C---:B-1----:R-:W-:Y:S01]  /*80d0*/  HMMA.16816.F32 R88, R40.reuse, R90, R52 ;  /* 0x0000005a2858723c */ /* 0x042fe20000001834 */
[----:B------:R-:W1:Y:S05]  /*80e0*/  LDSM.16.MT88.4 R52, [R0+UR8+0x11400] ;  /* 0x011400080034783b */ /* 0x000e6a0008004200 */
[----:B------:R-:W-:Y:S01]  /*80f0*/  HMMA.16816.F32 R40, R40, R38, R44 ;  /* 0x000000262828723c */ /* 0x000fe2000000182c */
[----:B------:R-:W-:Y:S04]  /*8100*/  LDSM.16.M88.4 R44, [R3+UR8+0x80] ;  /* 0x00008008032c783b */ /* 0x000fe80008000200 */
[----:B------:R-:W-:Y:S01]  /*8110*/  LDSM.16.M88.4 R36, [R3+UR8+0x8080] ;  /* 0x008080080324783b */ /* 0x000fe20008000200 */
[C---:B--2---:R-:W-:Y:S06]  /*8120*/  HMMA.16816.F32 R32, R28.reuse, R24, R32 ;  /* 0x000000181c20723c */ /* 0x044fec0000001820 */
[----:B---3--:R-:W-:Y:S01]  /*8130*/  HMMA.16816.F32 R96, R28, R20, R96 ;  /* 0x000000141c60723c */ /* 0x008fe20000001860 */
[----:B------:R-:W2:Y:S05]  /*8140*/  LDSM.16.MT88.4 R28, [R2+UR8+0x11800] ;  /* 0x01180008021c783b */ /* 0x000eaa0008004200 */
[C---:B----4-:R-:W-:Y:S06]  /*8150*/  HMMA.16816.F32 R88, R48.reuse, R24, R88 ;  /* 0x000000183058723c */ /* 0x050fec0000001858 */
[----:B------:R-:W-:Y:S01]  /*8160*/  HMMA.16816.F32 R48, R48, R20, R40 ;  /* 0x000000143030723c */ /* 0x000fe20000001828 */
[----:B------:R-:W3:Y:S05]  /*8170*/  LDSM.16.MT88.4 R40, [R0+UR8+0x11800] ;  /* 0x011800080028783b */ /* 0x000eea0008004200 */
[C---:B0-----:R-:W-:Y:S06]  /*8180*/  HMMA.16816.F32 R32, R92.reuse, R26, R32 ;  /* 0x0000001a5c20723c */ /* 0x041fec0000001820 */
[----:B------:R-:W-:Y:S01]  /*8190*/  HMMA.16816.F32 R96, R92, R22, R96 ;  /* 0x000000165c60723c */ /* 0x000fe20000001860 */
[----:B------:R-:W0:Y:S05]  /*81a0*/  LDSM.16.MT88.4 R92, [R2+UR8+0x11c00] ;  /* 0x011c0008025c783b */ /* 0x000e2a0008004200 */
[C---:B-1----:R-:W-:Y:S01]  /*81b0*/  HMMA.16816.F32 R88, R52.reuse, R26, R88 ;  /* 0x0000001a3458723c */ /* 0x042fe20000001858 */
[----:B------:R-:W-:Y:S05]  /*81c0*/  LDSM.16.M88.4 R24, [R16+UR8+0x8100] ;  /* 0x008100081018783b */ /* 0x000fea0008000200 */
[----:B------:R-:W-:Y:S01]  /*81d0*/  HMMA.16816.F32 R48, R52, R22, R48 ;  /* 0x000000163430723c */ /* 0x000fe20000001830 */
[----:B------:R-:W1:Y:S04]  /*81e0*/  LDSM.16.MT88.4 R20, [R0+UR8+0x11c00] ;  /* 0x011c00080014783b */ /* 0x000e680008004200 */
[----:B------:R-:W-:Y:S01]  /*81f0*/  LDSM.16.MT88.4 R52, [R2+UR8+0x12000] ;  /* 0x012000080234783b */ /* 0x000fe20008004200 */
[C---:B--2---:R-:W-:Y:S06]  /*8200*/  HMMA.16816.F32 R32, R28.reuse, R44, R32 ;  /* 0x0000002c1c20723c */ /* 0x044fec0000001820 */
[----:B------:R-:W-:Y:S01]  /*8210*/  HMMA.16816.F32 R96, R28, R36, R96 ;  /* 0x000000241c60723c */ /* 0x000fe20000001860 */
[----:B------:R-:W2:Y:S05]  /*8220*/  LDSM.16.M88.4 R28, [R16+UR8+0x100] ;  /* 0x00010008101c783b */ /* 0x000eaa0008000200 */
[C---:B---3--:R-:W-:Y:S06]  /*8230*/  HMMA.16816.F32 R88, R40.reuse, R44, R88 ;  /* 0x0000002c2858723c */ /* 0x048fec0000001858 */
[----:B------:R-:W-:Y:S06]  /*8240*/  HMMA.16816.F32 R48, R40, R36, R48 ;  /* 0x000000242830723c */ /* 0x000fec0000001830 */
[C---:B0-----:R-:W-:Y:S01]  /*8250*/  HMMA.16816.F32 R40, R92.reuse, R46, R32 ;  /* 0x0000002e5c28723c */ /* 0x041fe20000001820 */
[----:B------:R-:W0:Y:S05]  /*8260*/  LDSM.16.MT88.4 R32, [R0+UR8+0x12000] ;  /* 0x012000080020783b */ /* 0x000e2a0008004200 */
[----:B------:R-:W-:Y:S01]  /*8270*/  HMMA.16816.F32 R96, R92, R38, R96 ;  /* 0x000000265c60723c */ /* 0x000fe20000001860 */
[----:B------:R-:W3:Y:S05]  /*8280*/  LDSM.16.MT88.4 R92, [R2+UR8+0x12400] ;  /* 0x01240008025c783b */ /* 0x000eea0008004200 */
[C---:B-1----:R-:W-:Y:S01]  /*8290*/  HMMA.16816.F32 R88, R20.reuse, R46, R88 ;  /* 0x0000002e1458723c */ /* 0x042fe20000001858 */
[----:B------:R-:W-:Y:S05]  /*82a0*/  LDSM.16.M88.4 R44, [R3+UR8+0x100] ;  /* 0x00010008032c783b */ /* 0x000fea0008000200 */
[----:B------:R-:W-:Y:S01]  /*82b0*/  HMMA.16816.F32 R48, R20, R38, R48 ;  /* 0x000000261430723c */ /* 0x000fe20000001830 */
[----:B------:R-:W1:Y:S04]  /*82c0*/  LDSM.16.MT88.4 R20, [R0+UR8+0x12400] ;  /* 0x012400080014783b */ /* 0x000e680008004200 */
[----:B------:R-:W-:Y:S01]  /*82d0*/  LDSM.16.M88.4 R36, [R3+UR8+0x8100] ;  /* 0x008100080324783b */ /* 0x000fe20008000200 */
[C---:B--2---:R-:W-:Y:S06]  /*82e0*/  HMMA.16816.F32 R40, R52.reuse, R28, R40 ;  /* 0x0000001c3428723c */ /* 0x044fec0000001828 */
[----:B------:R-:W-:Y:S01]  /*82f0*/  HMMA.16816.F32 R96, R52, R24, R96 ;  /* 0x000000183460723c */ /* 0x000fe20000001860 */
[----:B------:R-:W2:Y:S05]  /*8300*/  LDSM.16.MT88.4 R52, [R2+UR8+0x12800] ;  /* 0x012800080234783b */ /* 0x000eaa0008004200 */
[C---:B0-----:R-:W-:Y:S06]  /*8310*/  HMMA.16816.F32 R88, R32.reuse, R28, R88 ;  /* 0x0000001c2058723c */ /* 0x041fec0000001858 */
[----:B------:R-:W-:Y:S01]  /*8320*/  HMMA.16816.F32 R48, R32, R24, R48 ;  /* 0x000000182030723c */ /* 0x000fe20000001830 */
[----:B------:R-:W0:Y:S05]  /*8330*/  LDSM.16.MT88.4 R32, [R0+UR8+0x12800] ;  /* 0x012800080020783b */ /* 0x000e2a0008004200 */
[C---:B---3--:R-:W-:Y:S06]  /*8340*/  HMMA.16816.F32 R40, R92.reuse, R30, R40 ;  /* 0x0000001e5c28723c */ /* 0x048fec0000001828 */
[----:B------:R-:W-:Y:S01]  /*8350*/  HMMA.16816.F32 R96, R92, R26, R96 ;  /* 0x0000001a5c60723c */ /* 0x000fe20000001860 */
[----:B------:R-:W3:Y:S05]  /*8360*/  LDSM.16.MT88.4 R92, [R2+UR8+0x12c00] ;  /* 0x012c0008025c783b */ /* 0x000eea0008004200 */
[C---:B-1----:R-:W-:Y:S01]  /*8370*/  HMMA.16816.F32 R88, R20.reuse, R30, R88 ;  /* 0x0000001e1458723c */ /* 0x042fe20000001858 */
[----:B------:R-:W-:Y:S04]  /*8380*/  LDSM.16.M88.4 R28, [R16+UR8+0x180] ;  /* 0x00018008101c783b */ /* 0x000fe80008000200 */
[----:B------:R-:W-:Y:S01]  /*8390*/  LDSM.16.M88.4 R16, [R16+UR8+0x8180] ;  /* 0x008180081010783b */ /* 0x000fe20008000200 */
[----:B------:R-:W-:Y:S03]  /*83a0*/  HMMA.16816.F32 R48, R20, R26, R48 ;  /* 0x0000001a1430723c */ /* 0x000fe60000001830 */
[----:B------:R-:W1:Y:S03]  /*83b0*/  LDSM.16.MT88.4 R20, [R0+UR8+0x12c00] ;  /* 0x012c00080014783b */ /* 0x000e660008004200 */
[C---:B--2---:R-:W-:Y:S01]  /*83c0*/  HMMA.16816.F32 R40, R52.reuse, R44, R40 ;  /* 0x0000002c3428723c */ /* 0x044fe20000001828 */
[----:B------:R-:W2:Y:S05]  /*83d0*/  LDSM.16.MT88.4 R24, [R2+UR8+0x13000] ;  /* 0x013000080218783b */ /* 0x000eaa0008004200 */
[----:B------:R-:W-:Y:S01]  /*83e0*/  HMMA.16816.F32 R96, R52, R36, R96 ;  /* 0x000000243460723c */ /* 0x000fe20000001860 */
[----:B------:R-:W-:Y:S05]  /*83f0*/  LDSM.16.MT88.4 R52, [R2+UR8+0x13400] ;  /* 0x013400080234783b */ /* 0x000fea0008004200 */
[C---:B0-----:R-:W-:Y:S06]  /*8400*/  HMMA.16816.F32 R88, R32.reuse, R44, R88 ;  /* 0x0000002c2058723c */ /* 0x041fec0000001858 */
[----:B------:R-:W-:Y:S01]  /*8410*/  HMMA.16816.F32 R48, R32, R36, R48 ;  /* 0x000000242030723c */ /* 0x000fe20000001830 */
[----:B------:R-:W0:Y:S05]  /*8420*/  LDSM.16.MT88.4 R32, [R0+UR8+0x13000] ;  /* 0x013000080020783b */ /* 0x000e2a0008004200 */
[C---:B---3--:R-:W-:Y:S06]  /*8430*/  HMMA.16816.F32 R40, R92.reuse, R46, R40 ;  /* 0x0000002e5c28723c */ /* 0x048fec0000001828 */
[----:B------:R-:W-:Y:S06]  /*8440*/  HMMA.16816.F32 R96, R92, R38, R96 ;  /* 0x000000265c60723c */ /* 0x000fec0000001860 */
        /* <DEDUP_REMOVED lines=8> */
[C---:B0-----:R-:W-:Y:S06]  /*84d0*/  HMMA.16816.F32 R88, R32.reuse, R28, R88 ;  /* 0x0000001c2058723c */ /* 0x041fec0000001858 */
[----:B------:R-:W-:Y:S01]  /*84e0*/  HMMA.16816.F32 R48, R32, R16, R48 ;  /* 0x000000102030723c */ /* 0x000fe20000001830 */
[----:B------:R-:W0:Y:S05]  /*84f0*/  LDSM.16.MT88.4 R32, [R0+UR8+0x13800] ;  /* 0x013800080020783b */ /* 0x000e2a0008004200 */
[C---:B------:R-:W-:Y:S06]  /*8500*/  HMMA.16816.F32 R40, R52.reuse, R30, R40 ;  /* 0x0000001e3428723c */ /* 0x040fec0000001828 */
[----:B------:R-:W-:Y:S01]  /*8510*/  HMMA.16816.F32 R96, R52, R18, R96 ;  /* 0x000000123460723c */ /* 0x000fe20000001860 */
[----:B------:R-:W3:Y:S05]  /*8520*/  LDSM.16.MT88.4 R52, [R2+UR8+0x13c00] ;  /* 0x013c00080234783b */ /* 0x000eea0008004200 */
[C---:B-1----:R-:W-:Y:S06]  /*8530*/  HMMA.16816.F32 R88, R20.reuse, R30, R88 ;  /* 0x0000001e1458723c */ /* 0x042fec0000001858 */
[----:B------:R-:W-:Y:S01]  /*8540*/  HMMA.16816.F32 R48, R20, R18, R48 ;  /* 0x000000121430723c */ /* 0x000fe20000001830 */
[----:B------:R1:W4:Y:S05]  /*8550*/  LDSM.16.MT88.4 R16, [R0+UR8+0x13c00] ;  /* 0x013c00080010783b */ /* 0x00032a0008004200 */
[C---:B--2---:R-:W-:Y:S06]  /*8560*/  HMMA.16816.F32 R40, R36.reuse, R24, R40 ;  /* 0x000000182428723c */ /* 0x044fec0000001828 */
[----:B------:R-:W-:Y:S06]  /*8570*/  HMMA.16816.F32 R96, R36, R44, R96 ;  /* 0x0000002c2460723c */ /* 0x000fec0000001860 */
[C---:B0-----:R-:W-:Y:S06]  /*8580*/  HMMA.16816.F32 R88, R32.reuse, R24, R88 ;  /* 0x000000182058723c */ /* 0x041fec0000001858 */
[----:B------:R-:W-:Y:S01]  /*8590*/  HMMA.16816.F32 R48, R32, R44, R48 ;  /* 0x0000002c2030723c */ /* 0x000fe20000001830 */
[----:B-1----:R-:W-:-:S05]  /*85a0*/  LOP3.LUT R0, R157, 0x3, RZ, 0xc0, !PT ;  /* 0x000000039d007812 */ /* 0x002fca00078ec0ff */
[----:B---3--:R-:W-:Y:S01]  /*85b0*/  HMMA.16816.F32 R40, R52, R26, R40 ;  /* 0x0000001a3428723c */ /* 0x008fe20000001828 */
[----:B------:R-:W-:-:S05]  /*85c0*/  IMAD.SHL.U32 R0, R0, 0x2, RZ ;  /* 0x0000000200007824 */ /* 0x000fca00078e00ff */
[----:B------:R-:W-:Y:S01]  /*85d0*/  HMMA.16816.F32 R96, R52, R46, R96 ;  /* 0x0000002e3460723c */ /* 0x000fe20000001860 */
[----:B------:R-:W-:-:S05]  /*85e0*/  LOP3.LUT R2, R157, 0xe0, RZ, 0xc0, !PT ;  /* 0x000000e09d027812 */ /* 0x000fca00078ec0ff */
[----:B----4-:R-:W-:Y:S01]  /*85f0*/  HMMA.16816.F32 R88, R16, R26, R88 ;  /* 0x0000001a1058723c */ /* 0x010fe20000001858 */
[----:B------:R-:W-:-:S05]  /*8600*/  LEA.HI R0, R2, R0, RZ, 0x1e ;  /* 0x0000000002007211 */ /* 0x000fca00078ff0ff */
[----:B------:R-:W-:Y:S01]  /*8610*/  HMMA.16816.F32 R48, R16, R46, R48 ;  /* 0x0000002e1030723c */ /* 0x000fe20000001830 */
[----:B------:R-:W-:-:S05]  /*8620*/  VIADD R0, R0, UR4 ;  /* 0x0000000400007c36 */ /* 0x000fca0008000000 */
[----:B------:R-:W-:Y:S01]  /*8630*/  FMUL R20, R42, UR12 ;  /* 0x0000000c2a147c20 */ /* 0x000fe20008400000 */
[-C--:B------:R-:W-:Y:S01]  /*8640*/  ISETP.GE.AND P6, PT, R11, R0.reuse, PT ;  /* 0x000000000b00720c */ /* 0x080fe20003fc6270 */
[----:B------:R-:W-:Y:S02]  /*8650*/  VIADD R18, R0, 0x41 ;  /* 0x0000004100127836 */ /* 0x000fe40000000000 */
[----:B------:R-:W-:Y:S01]  /*8660*/  FMUL R26, R41, UR12 ;  /* 0x0000000c291a7c20 */ /* 0x000fe20008400000 */
[----:B------:R-:W-:Y:S01]  /*8670*/  FMUL R19, R43, UR12 ;  /* 0x0000000c2b137c20 */ /* 0x000fe20008400000 */
[-C--:B------:R-:W-:Y:S02]  /*8680*/  ISETP.GT.AND P3, PT, R10, R0.reuse, PT ;  /* 0x000000000a00720c */ /* 0x080fe40003f64270 */
[----:B------:R-:W-:Y:S01]  /*8690*/  ISETP.GT.AND P5, PT, R11, R0, PT ;  /* 0x000000000b00720c */ /* 0x000fe20003fa4270 */
[----:B------:R-:W-:Y:S01]  /*86a0*/  FMUL R22, R97, UR12 ;  /* 0x0000000c61167c20 */ /* 0x000fe20008400000 */
[----:B------:R-:W-:-:S02]  /*86b0*/  IADD3 R4, R0, 0x40, RZ ;  /* 0x0000004000047810 */ /* 0x000fc40007ffe0ff */
[----:B------:R-:W-:Y:S01]  /*86c0*/  FSEL R20, R20, -INF , P6 ;  /* 0xff80000014147808 */ /* 0x000fe20003000000 */
[----:B------:R-:W-:Y:S01]  /*86d0*/  FMUL R27, R40, UR12 ;  /* 0x0000000c281b7c20 */ /* 0x000fe20008400000 */
[----:B------:R-:W-:Y:S01]  /*86e0*/  ISETP.GE.AND P6, PT, R10, R18, PT ;  /* 0x000000120a00720c */ /* 0x000fe20003fc6270 */
[----:B------:R-:W-:Y:S01]  /*86f0*/  FMUL R2, R96, UR12 ;  /* 0x0000000c60027c20 */ /* 0x000fe20008400000 */
[----:B------:R-:W-:Y:S01]  /*8700*/  FMUL R3, R98, UR12 ;  /* 0x0000000c62037c20 */ /* 0x000fe20008400000 */
[----:B------:R-:W-:Y:S02]  /*8710*/  FSEL R26, R26, -INF , P3 ;  /* 0xff8000001a1a7808 */ /* 0x000fe40001800000 */
[----:B------:R-:W-:Y:S02]  /*8720*/  FSEL R19, R19, -INF , P5 ;  /* 0xff80000013137808 */ /* 0x000fe40002800000 */
[C---:B------:R-:W-:Y:S02]  /*8730*/  ISETP.GE.AND P2, PT, R10.reuse, R0, PT ;  /* 0x000000000a00720c */ /* 0x040fe40003f46270 */
[----:B------:R-:W-:-:S02]  /*8740*/  ISETP.GE.AND P3, PT, R10, R4, PT ;  /* 0x000000040a00720c */ /* 0x000fc40003f66270 */
[----:B------:R-:W-:Y:S01]  /*8750*/  ISETP.GE.AND P5, PT, R11, R4, PT ;  /* 0x000000040b00720c */ /* 0x000fe20003fa6270 */
[----:B------:R-:W-:Y:S01]  /*8760*/  FMUL R17, R99, UR12 ;  /* 0x0000000c63117c20 */ /* 0x000fe20008400000 */
[----:B------:R-:W-:Y:S01]  /*8770*/  FSEL R22, R22, -INF , P6 ;  /* 0xff80000016167808 */ /* 0x000fe20003000000 */
[----:B------:R-:W-:Y:S01]  /*8780*/  FMUL R21, R88, UR12 ;  /* 0x0000000c58157c20 */ /* 0x000fe20008400000 */
[----:B------:R-:W-:Y:S01]  /*8790*/  ISETP.GE.AND P4, PT, R12, R0, PT ;  /* 0x000000000c00720c */ /* 0x000fe20003f86270 */
[----:B------:R-:W-:Y:S01]  /*87a0*/  FMUL R89, R89, UR12 ;  /* 0x0000000c59597c20 */ /* 0x000fe20008400000 */
[----:B------:R-:W-:Y:S01]  /*87b0*/  ISETP.GE.AND P6, PT, R11, R18, PT ;  /* 0x000000120b00720c */ /* 0x000fe20003fc6270 */
[----:B------:R-:W-:Y:S01]  /*87c0*/  FMUL R16, R90, UR12 ;  /* 0x0000000c5a107c20 */ /* 0x000fe20008400000 */
[----:B------:R-:W-:Y:S01]  /*87d0*/  FSEL R27, R27, -INF , P2 ;  /* 0xff8000001b1b7808 */ /* 0x000fe20001000000 */
[----:B------:R-:W-:Y:S01]  /*87e0*/  FMUL R25, R91, UR12 ;  /* 0x0000000c5b197c20 */ /* 0x000fe20008400000 */
[----:B------:R-:W-:-:S02]  /*87f0*/  FSEL R2, R2, -INF , P3 ;  /* 0xff80000002027808 */ /* 0x000fc40001800000 */
[----:B------:R-:W-:Y:S02]  /*8800*/  FSEL R3, R3, -INF , P5 ;  /* 0xff80000003037808 */ /* 0x000fe40002800000 */
[-C--:B------:R-:W-:Y:S02]  /*8810*/  ISETP.GT.AND P2, PT, R12, R0.reuse, PT ;  /* 0x000000000c00720c */ /* 0x080fe40003f44270 */
[CC--:B------:R-:W-:Y:S02]  /*8820*/  ISETP.GE.AND P3, PT, R13.reuse, R0.reuse, PT ;  /* 0x000000000d00720c */ /* 0x0c0fe40003f66270 */
[----:B------:R-:W-:Y:S01]  /*8830*/  ISETP.GT.AND P5, PT, R13, R0, PT ;  /* 0x000000000d00720c */ /* 0x000fe20003fa4270 */
[----:B------:R-:W-:Y:S01]  /*8840*/  FMUL R33, R48, UR12 ;  /* 0x0000000c30217c20 */ /* 0x000fe20008400000 */
[----:B------:R-:W-:Y:S01]  /*8850*/  FSEL R17, R17, -INF , P6 ;  /* 0xff80000011117808 */ /* 0x000fe20003000000 */
[----:B------:R-:W-:Y:S01]  /*8860*/  FMUL R23, R50, UR12 ;  /* 0x0000000c32177c20 */ /* 0x000fe20008400000 */
[----:B------:R-:W-:-:S02]  /*8870*/  FSEL R21, R21, -INF , P4 ;  /* 0xff80000015157808 */ /* 0x000fc40002000000 */
[-C--:B------:R-:W-:Y:S02]  /*8880*/  ISETP.GE.AND P6, PT, R12, R4.reuse, PT ;  /* 0x000000040c00720c */ /* 0x080fe40003fc6270 */
[----:B------:R-:W-:Y:S02]  /*8890*/  ISETP.GE.AND P4, PT, R13, R4, PT ;  /* 0x000000040d00720c */ /* 0x000fe40003f86270 */
[----:B------:R-:W-:Y:S02]  /*88a0*/  FSEL R4, R89, -INF , P2 ;  /* 0xff80000059047808 */ /* 0x000fe40001000000 */
[----:B------:R-:W-:Y:S02]  /*88b0*/  FSEL R16, R16, -INF , P3 ;  /* 0xff80000010107808 */ /* 0x000fe40001800000 */
[----:B------:R-:W-:Y:S01]  /*88c0*/  FSEL R25, R25, -INF , P5 ;  /* 0xff80000019197808 */ /* 0x000fe20002800000 */
[----:B------:R-:W-:Y:S01]  /*88d0*/  FMUL R24, R49, UR12 ;  /* 0x0000000c31187c20 */ /* 0x000fe20008400000 */
[----:B------:R-:W-:-:S02]  /*88e0*/  ISETP.GE.AND P2, PT, R12, R18, PT ;  /* 0x000000120c00720c */ /* 0x000fc40003f46270 */
[----:B------:R-:W-:Y:S01]  /*88f0*/  ISETP.GE.AND P3, PT, R13, R18, PT ;  /* 0x000000120d00720c */ /* 0x000fe20003f66270 */
[----:B------:R-:W-:Y:S01]  /*8900*/  FMUL R18, R51, UR12 ;  /* 0x0000000c33127c20 */ /* 0x000fe20008400000 */
[----:B------:R-:W-:Y:S02]  /*8910*/  FSEL R33, R33, -INF , P6 ;  /* 0xff80000021217808 */ /* 0x000fe40003000000 */
[----:B------:R-:W-:Y:S02]  /*8920*/  FSEL R23, R23, -INF , P4 ;  /* 0xff80000017177808 */ /* 0x000fe40002000000 */
[----:B------:R-:W-:Y:S02]  /*8930*/  FMNMX R31, R27, R26, !PT ;  /* 0x0000001a1b1f7209 */ /* 0x000fe40007800000 */
[----:B------:R-:W-:Y:S02]  /*8940*/  FMNMX R32, R20, R19, !PT ;  /* 0x0000001314207209 */ /* 0x000fe40007800000 */
[----:B------:R-:W-:-:S02]  /*8950*/  FMNMX R29, R21, R4, !PT ;  /* 0x00000004151d7209 */ /* 0x000fc40007800000 */
[----:B------:R-:W-:Y:S02]  /*8960*/  FMNMX R28, R16, R25, !PT ;  /* 0x00000019101c7209 */ /* 0x000fe40007800000 */
[----:B------:R-:W-:Y:S02]  /*8970*/  FSEL R24, R24, -INF , P2 ;  /* 0xff80000018187808 */ /* 0x000fe40001000000 */
[----:B------:R-:W-:Y:S02]  /*8980*/  FSEL R18, R18, -INF , P3 ;  /* 0xff80000012127808 */ /* 0x000fe40001800000 */
[----:B------:R-:W-:Y:S02]  /*8990*/  FMNMX R31, R2, R31, !PT ;  /* 0x0000001f021f7209 */ /* 0x000fe40007800000 */
[----:B------:R-:W-:Y:S02]  /*89a0*/  FMNMX R32, R3, R32, !PT ;  /* 0x0000002003207209 */ /* 0x000fe40007800000 */
[----:B------:R-:W-:-:S02]  /*89b0*/  FMNMX R29, R33, R29, !PT ;  /* 0x0000001d211d7209 */ /* 0x000fc40007800000 */
[----:B------:R-:W-:Y:S02]  /*89c0*/  FMNMX R28, R23, R28, !PT ;  /* 0x0000001c171c7209 */ /* 0x000fe40007800000 */
[----:B------:R-:W-:Y:S02]  /*89d0*/  FMNMX R31, R22, R31, !PT ;  /* 0x0000001f161f7209 */ /* 0x000fe40007800000 */
[----:B------:R-:W-:Y:S02]  /*89e0*/  FMNMX R32, R17, R32, !PT ;  /* 0x0000002011207209 */ /* 0x000fe40007800000 */
[----:B------:R-:W-:Y:S02]  /*89f0*/  FMNMX R29, R24, R29, !PT ;  /* 0x0000001d181d7209 */ /* 0x000fe40007800000 */
[----:B------:R-:W-:Y:S01]  /*8a00*/  FMNMX R28, R18, R28, !PT ;  /* 0x0000001c121c7209 */ /* 0x000fe20007800000 */
[----:B------:R-:W0:Y:S04]  /*8a10*/  SHFL.BFLY PT, R34, R31, 0x2, 0x1f ;  /* 0x0c401f001f227f89 */ /* 0x000e2800000e0000 */
[----:B------:R-:W1:Y:S04]  /*8a20*/  SHFL.BFLY PT, R35, R32, 0x2, 0x1f ;  /* 0x0c401f0020237f89 */ /* 0x000e6800000e0000 */
[----:B------:R-:W2:Y:S04]  /*8a30*/  SHFL.BFLY PT, R30, R29, 0x2, 0x1f ;  /* 0x0c401f001d1e7f89 */ /* 0x000ea800000e0000 */
[----:B------:R-:W3:Y:S01]  /*8a40*/  SHFL.BFLY PT, R0, R28, 0x2, 0x1f ;  /* 0x0c401f001c007f89 */ /* 0x000ee200000e0000 */
[----:B0-----:R-:W-:-:S02]  /*8a50*/  FMNMX R34, R31, R34, !PT ;  /* 0x000000221f227209 */ /* 0x001fc40007800000 */
[----:B-1----:R-:W-:Y:S02]  /*8a60*/  FMNMX R35, R32, R35, !PT ;  /* 0x0000002320237209 */ /* 0x002fe40007800000 */
[----:B--2---:R-:W-:Y:S02]  /*8a70*/  FMNMX R30, R29, R30, !PT ;  /* 0x0000001e1d1e7209 */ /* 0x004fe40007800000 */
[----:B---3--:R-:W-:Y:S01]  /*8a80*/  FMNMX R0, R28, R0, !PT ;  /* 0x000000001c007209 */ /* 0x008fe20007800000 */
[----:B------:R-:W0:Y:S04]  /*8a90*/  SHFL.BFLY PT, R29, R35, 0x1, 0x1f ;  /* 0x0c201f00231d7f89 */ /* 0x000e2800000e0000 */
[----:B------:R-:W1:Y:S04]  /*8aa0*/  SHFL.BFLY PT, R28, R34, 0x1, 0x1f ;  /* 0x0c201f00221c7f89 */ /* 0x000e6800000e0000 */
[----:B------:R-:W2:Y:S04]  /*8ab0*/  SHFL.BFLY PT, R31, R30, 0x1, 0x1f ;  /* 0x0c201f001e1f7f89 */ /* 0x000ea800000e0000 */
[----:B------:R-:W3:Y:S01]  /*8ac0*/  SHFL.BFLY PT, R32, R0, 0x1, 0x1f ;  /* 0x0c201f0000207f89 */ /* 0x000ee200000e0000 */
[----:B------:R-:W-:Y:S01]  /*8ad0*/  BSSY B0, `(.L_x_1) ;  /* 0x0000009000007945 */ /* 0x000fe20003800000 */
[----:B0-----:R-:W-:-:S02]  /*8ae0*/  FMNMX R29, R35, R29, !PT ;  /* 0x0000001d231d7209 */ /* 0x001fc40007800000 */
[----:B-1----:R-:W-:Y:S02]  /*8af0*/  FMNMX R28, R34, R28, !PT ;  /* 0x0000001c221c7209 */ /* 0x002fe40007800000 */
[----:B--2---:R-:W-:Y:S02]  /*8b00*/  FMNMX R31, R30, R31, !PT ;  /* 0x0000001f1e1f7209 */ /* 0x004fe40007800000 */
[----:B---3--:R-:W-:Y:S01]  /*8b10*/  FMNMX R32, R0, R32, !PT ;  /* 0x0000002000207209 */ /* 0x008fe20007800000 */
[----:B------:R-:W-:Y:S06]  /*8b20*/  BAR.SYNC.DEFER_BLOCKING 0x0 ;  /* 0x0000000000007b1d */ /* 0x000fec0000010000 */
[----:B------:R-:W-:Y:S05]  /*8b30*/  @P0 BRA `(.L_x_2) ;  /* 0x0000000000080947 */ /* 0x000fea0003800000 */
[----:B------:R0:W-:Y:S04]  /*8b40*/  STS [R232], R28 ;  /* 0x0000001ce8007388 */ /* 0x0001e80000000800 */
[----:B------:R0:W-:Y:S02]  /*8b50*/  STS [R230], R29 ;  /* 0x0000001de6007388 */ /* 0x0001e40000000800 */
.L_x_2:
[----:B------:R-:W-:Y:S05]  /*8b60*/  BSYNC B0 ;  /* 0x0000000000007941 */ /* 0x000fea0003800000 */
.L_x_1:
[----:B------:R-:W-:Y:S04]  /*8b70*/  BSSY B0, `(.L_x_3) ;  /* 0x0000004000007945 */ /* 0x000fe80003800000 */
[----:B------:R-:W-:Y:S05]  /*8b80*/  @P0 BRA `(.L_x_4) ;  /* 0x0000000000080947 */ /* 0x000fea0003800000 */
[----:B------:R1:W-:Y:S04]  /*8b90*/  STS [R228], R31 ;  /* 0x0000001fe4007388 */ /* 0x0003e80000000800 */
[----:B------:R1:W-:Y:S02]  /*8ba0*/  @!P0 STS [R226], R32 ;  /* 0x00000020e2008388 */ /* 0x0003e40000000800 */
.L_x_4:
[----:B------:R-:W-:Y:S05]  /*8bb0*/  BSYNC B0 ;  /* 0x0000000000007941 */ /* 0x000fea0003800000 */
.L_x_3:
[----:B------:R-:W2:Y:S01]  /*8bc0*/  S2R R42, SR_TID.X ;  /* 0x00000000002a7919 */ /* 0x000ea20000002100 */
[----:B------:R-:W-:Y:S01]  /*8bd0*/  BSSY B0, `(.L_x_5) ;  /* 0x0000072000007945 */ /* 0x000fe20003800000 */
[----:B------:R-:W-:Y:S06]  /*8be0*/  BAR.SYNC.DEFER_BLOCKING 0x0 ;  /* 0x0000000000007b1d */ /* 0x000fec0000010000 */
[----:B0-----:R-:W0:Y:S01]  /*8bf0*/  S2R R29, SR_TID.X ;  /* 0x00000000001d7919 */ /* 0x001e220000002100 */
[----:B--2---:R-:W-:-:S04]  /*8c00*/  LOP3.LUT R42, R42, 0xff, RZ, 0xc0, !PT ;  /* 0x000000ff2a2a7812 */ /* 0x004fc800078ec0ff */
[----:B------:R-:W-:-:S05]  /*8c10*/  LEA R42, R42, UR8, 0x2 ;  /* 0x000000082a2a7c11 */ /* 0x000fca000f8e10ff */
[----:B------:R-:W2:Y:S01]  /*8c20*/  LDS R0, [R42] ;  /* 0x000000002a007984 */ /* 0x000ea20000000800 */
[----:B0-----:R-:W-:-:S04]  /*8c30*/  LOP3.LUT R29, R29, 0x1c, RZ, 0xc0, !PT ;  /* 0x0000001c1d1d7812 */ /* 0x001fc800078ec0ff */
[----:B------:R-:W-:Y:S01]  /*8c40*/  LEA R29, R29, UR8, 0x3 ;  /* 0x000000081d1d7c11 */ /* 0x000fe2000f8e18ff */
[----:B--2---:R-:W0:Y:S02]  /*8c50*/  SHFL.BFLY PT, R28, R0, 0x4, 0x1f ;  /* 0x0c801f00001c7f89 */ /* 0x004e2400000e0000 */
[----:B0-----:R-:W-:-:S05]  /*8c60*/  FMNMX R28, R0, R28, !PT ;  /* 0x0000001c001c7209 */ /* 0x001fca0007800000 */
[----:B------:R-:W0:Y:S02]  /*8c70*/  SHFL.BFLY PT, R0, R28, 0x2, 0x1f ;  /* 0x0c401f001c007f89 */ /* 0x000e2400000e0000 */
[----:B0-----:R-:W-:-:S05]  /*8c80*/  FMNMX R0, R28, R0, !PT ;  /* 0x000000001c007209 */ /* 0x001fca0007800000 */
[----:B------:R-:W0:Y:S02]  /*8c90*/  SHFL.BFLY PT, R28, R0, 0x1, 0x1f ;  /* 0x0c201f00001c7f89 */ /* 0x000e2400000e0000 */
[----:B0-----:R-:W-:-:S05]  /*8ca0*/  FMNMX R28, R0, R28, !PT ;  /* 0x0000001c001c7209 */ /* 0x001fca0007800000 */
[----:B------:R-:W-:Y:S01]  /*8cb0*/  @!P1 STS [R42], R28 ;  /* 0x0000001c2a009388 */ /* 0x000fe20000000800 */
[----:B------:R-:W-:Y:S06]  /*8cc0*/  BAR.SYNC.DEFER_BLOCKING 0x0 ;  /* 0x0000000000007b1d */ /* 0x000fec0000010000 */
[----:B------:R-:W0:Y:S04]  /*8cd0*/  LDS R0, [R29] ;  /* 0x000000001d007984 */ /* 0x000e280000000800 */
[----:B------:R-:W2:Y:S04]  /*8ce0*/  LDS R28, [R222] ;  /* 0x00000000de1c7984 */ /* 0x000ea80000000800 */
[----:B------:R-:W3:Y:S04]  /*8cf0*/  LDS R34, [R220] ;  /* 0x00000000dc227984 */ /* 0x000ee80000000800 */
[----:B-1----:R-:W-:Y:S01]  /*8d00*/  LDS R32, [R213] ;  /* 0x00000000d5207984 */ /* 0x002fe20000000800 */
[----:B0-----:R-:W-:-:S05]  /*8d10*/  FMNMX R0, R0, R6, !PT ;  /* 0x0000000600007209 */ /* 0x001fca0007800000 */
[--C-:B------:R-:W-:Y:S01]  /*8d20*/  FADD R26, R26, -R0.reuse ;  /* 0x800000001a1a7221 */ /* 0x100fe20000000000 */
[--C-:B------:R-:W-:Y:S01]  /*8d30*/  FADD R22, R22, -R0.reuse ;  /* 0x8000000016167221 */ /* 0x100fe20000000000 */
[----:B------:R-:W-:Y:S01]  /*8d40*/  FADD R30, R27, -R0 ;  /* 0x800000001b1e7221 */ /* 0x000fe20000000000 */
[----:B------:R-:W-:Y:S01]  /*8d50*/  FADD R6, -R0, R6 ;  /* 0x0000000600067221 */ /* 0x000fe20000000100 */
[----:B------:R-:W-:Y:S01]  /*8d60*/  FMUL R31, R26, 1.4426950216293334961 ;  /* 0x3fb8aa3b1a1f7820 */ /* 0x000fe20000400000 */
[----:B------:R-:W-:Y:S01]  /*8d70*/  FADD R26, R2, -R0 ;  /* 0x80000000021a7221 */ /* 0x000fe20000000000 */
[----:B--2---:R-:W-:Y:S01]  /*8d80*/  FMNMX R2, R28, R15, !PT ;  /* 0x0000000f1c027209 */ /* 0x004fe20007800000 */
[----:B------:R-:W-:Y:S01]  /*8d90*/  FMUL R22, R22, 1.4426950216293334961 ;  /* 0x3fb8aa3b16167820 */ /* 0x000fe20000400000 */
[----:B------:R-:W-:Y:S01]  /*8da0*/  FMUL R30, R30, 1.4426950216293334961 ;  /* 0x3fb8aa3b1e1e7820 */ /* 0x000fe20000400000 */
[----:B------:R-:W-:Y:S01]  /*8db0*/  FMUL R26, R26, 1.4426950216293334961 ;  /* 0x3fb8aa3b1a1a7820 */ /* 0x000fe20000400000 */
[----:B------:R-:W-:Y:S01]  /*8dc0*/  MUFU.EX2 R31, R31 ;  /* 0x0000001f001f7308 */ /* 0x000fe20000000800 */
[--C-:B------:R-:W-:Y:S01]  /*8dd0*/  FADD R19, R19, -R2.reuse ;  /* 0x8000000213137221 */ /* 0x100fe20000000000 */
[----:B------:R-:W-:Y:S01]  /*8de0*/  FADD R17, R17, -R2 ;  /* 0x8000000211117221 */ /* 0x000fe20000000000 */
[----:B------:R-:W-:Y:S01]  /*8df0*/  FADD R15, -R2, R15 ;  /* 0x0000000f020f7221 */ /* 0x000fe20000000100 */
[----:B------:R-:W-:Y:S01]  /*8e00*/  FMUL R6, R6, 1.4426950216293334961 ;  /* 0x3fb8aa3b06067820 */ /* 0x000fe20000400000 */
[----:B------:R-:W-:Y:S01]  /*8e10*/  FMUL R19, R19, 1.4426950216293334961 ;  /* 0x3fb8aa3b13137820 */ /* 0x000fe20000400000 */
[----:B------:R-:W-:-:S02]  /*8e20*/  FMUL R17, R17, 1.4426950216293334961 ;  /* 0x3fb8aa3b11117820 */ /* 0x000fc40000400000 */
[----:B------:R0:W-:Y:S08]  /*8e30*/  MUFU.EX2 R28, R26 ;  /* 0x0000001a001c7308 */ /* 0x0001f00000000800 */
[----:B------:R-:W1:Y:S01]  /*8e40*/  MUFU.EX2 R30, R30 ;  /* 0x0000001e001e7308 */ /* 0x000e620000000800 */
[----:B0-----:R-:W-:-:S04]  /*8e50*/  FADD R26, R20, -R2 ;  /* 0x80000002141a7221 */ /* 0x001fc80000000000 */
[----:B------:R-:W-:-:S03]  /*8e60*/  FMUL R26, R26, 1.4426950216293334961 ;  /* 0x3fb8aa3b1a1a7820 */ /* 0x000fc60000400000 */
[----:B------:R0:W2:Y:S08]  /*8e70*/  MUFU.EX2 R20, R22 ;  /* 0x0000001600147308 */ /* 0x0000b00000000800 */
[----:B------:R-:W-:Y:S01]  /*8e80*/  MUFU.EX2 R29, R26 ;  /* 0x0000001a001d7308 */ /* 0x000fe20000000800 */
[----:B0-----:R-:W-:Y:S01]  /*8e90*/  FADD R22, R3, -R2 ;  /* 0x8000000203167221 */ /* 0x001fe20000000000 */
[----:B---3--:R-:W-:Y:S01]  /*8ea0*/  FMNMX R3, R34, R7, !PT ;  /* 0x0000000722037209 */ /* 0x008fe20007800000 */
[----:B-1----:R-:W-:-:S02]  /*8eb0*/  FADD R39, R30, R31 ;  /* 0x0000001f1e277221 */ /* 0x002fc40000000000 */
[----:B------:R-:W-:Y:S02]  /*8ec0*/  FMUL R22, R22, 1.4426950216293334961 ;  /* 0x3fb8aa3b16167820 */ /* 0x000fe40000400000 */
[--C-:B------:R-:W-:Y:S01]  /*8ed0*/  FADD R4, R4, -R3.reuse ;  /* 0x8000000304047221 */ /* 0x100fe20000000000 */
[----:B------:R-:W0:Y:S01]  /*8ee0*/  MUFU.EX2 R19, R19 ;  /* 0x0000001300137308 */ /* 0x000e220000000800 */
[----:B------:R-:W-:Y:S01]  /*8ef0*/  FADD R33, R33, -R3 ;  /* 0x8000000321217221 */ /* 0x000fe20000000000 */
[----:B------:R-:W-:Y:S01]  /*8f00*/  FADD R39, R28, R39 ;  /* 0x000000271c277221 */ /* 0x000fe20000000000 */
[----:B------:R-:W-:Y:S02]  /*8f10*/  FMUL R4, R4, 1.4426950216293334961 ;  /* 0x3fb8aa3b04047820 */ /* 0x000fe40000400000 */
[----:B------:R-:W-:Y:S01]  /*8f20*/  FMUL R33, R33, 1.4426950216293334961 ;  /* 0x3fb8aa3b21217820 */ /* 0x000fe20000400000 */
[----:B--2---:R-:W-:Y:S02]  /*8f30*/  FADD R39, R20, R39 ;  /* 0x0000002714277221 */ /* 0x004fe40000000000 */
[----:B------:R1:W2:Y:S03]  /*8f40*/  MUFU.EX2 R27, R22 ;  /* 0x00000016001b7308 */ /* 0x0002a60000000800 */
[----:B------:R-:W3:Y:S05]  /*8f50*/  SHFL.BFLY PT, R36, R39, 0x2, 0x1f ;  /* 0x0c401f0027247f89 */ /* 0x000eea00000e0000 */
[----:B------:R-:W-:Y:S01]  /*8f60*/  MUFU.EX2 R6, R6 ;  /* 0x0000000600067308 */ /* 0x000fe20000000800 */
[----:B-1----:R-:W-:Y:S01]  /*8f70*/  FADD R22, R21, -R3 ;  /* 0x8000000315167221 */ /* 0x002fe20000000000 */
[----:B0-----:R-:W-:-:S03]  /*8f80*/  FADD R37, R29, R19 ;  /* 0x000000131d257221 */ /* 0x001fc60000000000 */
[----:B------:R-:W-:-:S03]  /*8f90*/  FMUL R22, R22, 1.4426950216293334961 ;  /* 0x3fb8aa3b16167820 */ /* 0x000fc60000400000 */
[----:B------:R0:W1:Y:S01]  /*8fa0*/  MUFU.EX2 R21, R17 ;  /* 0x0000001100157308 */ /* 0x0000620000000800 */
[----:B--2---:R-:W-:-:S07]  /*8fb0*/  FADD R37, R27, R37 ;  /* 0x000000251b257221 */ /* 0x004fce0000000000 */
[----:B------:R-:W-:Y:S01]  /*8fc0*/  MUFU.EX2 R26, R22 ;  /* 0x00000016001a7308 */ /* 0x000fe20000000800 */
[----:B0-----:R-:W-:Y:S01]  /*8fd0*/  FADD R17, R24, -R3 ;  /* 0x8000000318117221 */ /* 0x001fe20000000000 */
[----:B---3--:R-:W-:Y:S01]  /*8fe0*/  FADD R36, R39, R36 ;  /* 0x0000002427247221 */ /* 0x008fe20000000000 */
[----:B------:R-:W-:Y:S02]  /*8ff0*/  FMUL R39, R15, 1.4426950216293334961 ;  /* 0x3fb8aa3b0f277820 */ /* 0x000fe40000400000 */
[----:B------:R-:W-:Y:S01]  /*9000*/  FMUL R17, R17, 1.4426950216293334961 ;  /* 0x3fb8aa3b11117820 */ /* 0x000fe20000400000 */
[----:B------:R-:W-:Y:S02]  /*9010*/  FADD R15, -R3, R7 ;  /* 0x00000007030f7221 */ /* 0x000fe40000000100 */
[----:B------:R0:W2:Y:S01]  /*9020*/  MUFU.EX2 R22, R4 ;  /* 0x0000000400167308 */ /* 0x0000a20000000800 */
[----:B-1----:R-:W-:Y:S01]  /*9030*/  FADD R37, R21, R37 ;  /* 0x0000002515257221 */ /* 0x002fe20000000000 */
[----:B------:R-:W-:-:S04]  /*9040*/  FMUL R15, R15, 1.4426950216293334961 ;  /* 0x3fb8aa3b0f0f7820 */ /* 0x000fc80000400000 */
[----:B------:R-:W1:Y:S02]  /*9050*/  SHFL.BFLY PT, R38, R37, 0x2, 0x1f ;  /* 0x0c401f0025267f89 */ /* 0x000e6400000e0000 */
[----:B------:R-:W3:Y:S01]  /*9060*/  MUFU.EX2 R24, R33 ;  /* 0x0000002100187308 */ /* 0x000ee20000000800 */
[----:B0-----:R-:W-:-:S05]  /*9070*/  FMNMX R4, R32, R14, !PT ;  /* 0x0000000e20047209 */ /* 0x001fca0007800000 */
[--C-:B------:R-:W-:Y:S01]  /*9080*/  FADD R16, R16, -R4.reuse ;  /* 0x8000000410107221 */ /* 0x100fe20000000000 */
[--C-:B------:R-:W-:Y:S01]  /*9090*/  FADD R32, R25, -R4.reuse ;  /* 0x8000000419207221 */ /* 0x100fe20000000000 */
[--C-:B------:R-:W-:Y:S01]  /*90a0*/  FADD R23, R23, -R4.reuse ;  /* 0x8000000417177221 */ /* 0x100fe20000000000 */
[----:B------:R-:W-:Y:S01]  /*90b0*/  FADD R18, R18, -R4 ;  /* 0x8000000412127221 */ /* 0x000fe20000000000 */
[----:B------:R-:W-:Y:S01]  /*90c0*/  FMUL R16, R16, 1.4426950216293334961 ;  /* 0x3fb8aa3b10107820 */ /* 0x000fe20000400000 */
[----:B------:R-:W0:Y:S01]  /*90d0*/  MUFU.EX2 R17, R17 ;  /* 0x0000001100117308 */ /* 0x000e220000000800 */
[----:B------:R-:W-:Y:S01]  /*90e0*/  FMUL R23, R23, 1.4426950216293334961 ;  /* 0x3fb8aa3b17177820 */ /* 0x000fe20000400000 */
[----:B------:R-:W-:Y:S01]  /*90f0*/  FMUL R18, R18, 1.4426950216293334961 ;  /* 0x3fb8aa3b12127820 */ /* 0x000fe20000400000 */
[----:B------:R-:W-:-:S04]  /*9100*/  FADD R14, -R4, R14 ;  /* 0x0000000e040e7221 */ /* 0x000fc80000000100 */
[----:B------:R-:W-:Y:S01]  /*9110*/  FMUL R14, R14, 1.4426950216293334961 ;  /* 0x3fb8aa3b0e0e7820 */ /* 0x000fe20000400000 */
[----:B------:R4:W-:Y:S01]  /*9120*/  MUFU.EX2 R25, R16 ;  /* 0x0000001000197308 */ /* 0x0009e20000000800 */
[----:B-1----:R-:W-:Y:S02]  /*9130*/  FADD R38, R37, R38 ;  /* 0x0000002625267221 */ /* 0x002fe40000000000 */
[----:B------:R-:W1:Y:S05]  /*9140*/  SHFL.BFLY PT, R37, R36, 0x1, 0x1f ;  /* 0x0c201f0024257f89 */ /* 0x000e6a00000e0000 */
[----:B------:R-:W-:Y:S01]  /*9150*/  MUFU.EX2 R23, R23 ;  /* 0x0000001700177308 */ /* 0x000fe20000000800 */
[----:B----4-:R-:W-:Y:S01]  /*9160*/  FMUL R16, R32, 1.4426950216293334961 ;  /* 0x3fb8aa3b20107820 */ /* 0x010fe20000400000 */
[----:B--2---:R-:W-:-:S04]  /*9170*/  FADD R32, R26, R22 ;  /* 0x000000161a207221 */ /* 0x004fc80000000000 */
[----:B---3--:R-:W-:Y:S02]  /*9180*/  FADD R32, R24, R32 ;  /* 0x0000002018207221 */ /* 0x008fe40000000000 */
[----:B------:R-:W2:Y:S02]  /*9190*/  MUFU.EX2 R16, R16 ;  /* 0x0000001000107308 */ /* 0x000ea40000000800 */
[----:B0-----:R-:W-:-:S05]  /*91a0*/  FADD R32, R17, R32 ;  /* 0x0000002011207221 */ /* 0x001fca0000000000 */
[----:B------:R-:W0:Y:S01]  /*91b0*/  SHFL.BFLY PT, R34, R32, 0x2, 0x1f ;  /* 0x0c401f0020227f89 */ /* 0x000e2200000e0000 */
[----:B------:R-:W3:Y:S01]  /*91c0*/  MUFU.EX2 R18, R18 ;  /* 0x0000001200127308 */ /* 0x000ee20000000800 */
[----:B-1----:R-:W-:-:S07]  /*91d0*/  FADD R37, R36, R37 ;  /* 0x0000002524257221 */ /* 0x002fce0000000000 */
[----:B------:R1:W4:Y:S01]  /*91e0*/  MUFU.EX2 R7, R39 ;  /* 0x0000002700077308 */ /* 0x0003220000000800 */
[----:B--2---:R-:W-:-:S04]  /*91f0*/  FADD R33, R25, R16 ;  /* 0x0000001019217221 */ /* 0x004fc80000000000 */
[----:B------:R-:W-:-:S03]  /*9200*/  FADD R33, R23, R33 ;  /* 0x0000002117217221 */ /* 0x000fc60000000000 */
[----:B------:R-:W2:Y:S01]  /*9210*/  MUFU.EX2 R15, R15 ;  /* 0x0000000f000f7308 */ /* 0x000ea20000000800 */
[----:B---3--:R-:W-:Y:S01]  /*9220*/  FADD R33, R18, R33 ;  /* 0x0000002112217221 */ /* 0x008fe20000000000 */
[----:B-1----:R-:W1:Y:S04]  /*9230*/  SHFL.BFLY PT, R39, R38, 0x1, 0x1f ;  /* 0x0c201f0026277f89 */ /* 0x002e6800000e0000 */
[----:B------:R-:W3:Y:S01]  /*9240*/  SHFL.BFLY PT, R35, R33, 0x2, 0x1f ;  /* 0x0c401f0021237f89 */ /* 0x000ee200000e0000 */
[----:B0-----:R-:W-:Y:S01]  /*9250*/  FADD R34, R32, R34 ;  /* 0x0000002220227221 */ /* 0x001fe20000000000 */
[----:B------:R-:W0:Y:S04]  /*9260*/  MUFU.EX2 R14, R14 ;  /* 0x0000000e000e7308 */ /* 0x000e280000000800 */
[----:B------:R0:W0:Y:S01]  /*9270*/  SHFL.BFLY PT, R32, R34, 0x1, 0x1f ;  /* 0x0c201f0022207f89 */ /* 0x00002200000e0000 */
[----:B-1----:R-:W-:Y:S01]  /*9280*/  FADD R39, R38, R39 ;  /* 0x0000002726277221 */ /* 0x002fe20000000000 */
[----:B---3--:R-:W-:-:S05]  /*9290*/  FADD R35, R33, R35 ;  /* 0x0000002321237221 */ /* 0x008fca0000000000 */
[----:B------:R1:W3:Y:S01]  /*92a0*/  SHFL.BFLY PT, R33, R35, 0x1, 0x1f ;  /* 0x0c201f0023217f89 */ /* 0x0002e200000e0000 */
[----:B------:R-:W-:Y:S06]  /*92b0*/  BAR.SYNC.DEFER_BLOCKING 0x0 ;  /* 0x0000000000007b1d */ /* 0x000fec0000010000 */
[----:B0-2-4-:R-:W-:Y:S05]  /*92c0*/  @P0 BRA `(.L_x_6) ;  /* 0x0000000000080947 */ /* 0x015fea0003800000 */
[----:B------:R0:W-:Y:S04]  /*92d0*/  STS [R232], R37 ;  /* 0x00000025e8007388 */ /* 0x0001e80000000800 */
[----:B------:R0:W-:Y:S02]  /*92e0*/  STS [R230], R39 ;  /* 0x00000027e6007388 */ /* 0x0001e40000000800 */
.L_x_6:
[----:B------:R-:W-:Y:S05]  /*92f0*/  BSYNC B0 ;  /* 0x0000000000007941 */ /* 0x000fea0003800000 */
.L_x_5:
[----:B------:R-:W-:Y:S01]  /*9300*/  BSSY B0, `(.L_x_7) ;  /* 0x0000006000007945 */ /* 0x000fe20003800000 */
[----:B------:R-:W-:Y:S01]  /*9310*/  FADD R32, R34, R32 ;  /* 0x0000002022207221 */ /* 0x000fe20000000000 */
[----:B---3--:R-:W-:Y:S02]  /*9320*/  FADD R33, R35, R33 ;  /* 0x0000002123217221 */ /* 0x008fe40000000000 */
[----:B------:R-:W-:Y:S05]  /*9330*/  @P0 BRA `(.L_x_8) ;  /* 0x0000000000080947 */ /* 0x000fea0003800000 */
[----:B------:R2:W-:Y:S04]  /*9340*/  STS [R228], R32 ;  /* 0x00000020e4007388 */ /* 0x0005e80000000800 */
[----:B------:R2:W-:Y:S02]  /*9350*/  @!P0 STS [R226], R33 ;  /* 0x00000021e2008388 */ /* 0x0005e40000000800 */
.L_x_8:
[----:B------:R-:W-:Y:S05]  /*9360*/  BSYNC B0 ;  /* 0x0000000000007941 */ /* 0x000fea0003800000 */
.L_x_7:
[----:B0-----:R-:W3:Y:S04]  /*9370*/  LDL.64 R38, [R1+0x750] ;  /* 0x0007500001267983 */ /* 0x001ee80000100a00 */
[----:B------:R-:W4:Y:S04]  /*9380*/  LDL.64 R48, [R1+0x728] ;  /* 0x0007280001307983 */ /* 0x000f280000100a00 */
[----:B------:R-:W5:Y:S01]  /*9390*/  LDL.64 R88, [R1+0x738] ;  /* 0x0007380001587983 */ /* 0x000f620000100a00 */
[----:B------:R-:W-:Y:S06]  /*93a0*/  BAR.SYNC.DEFER_BLOCKING 0x0 ;  /* 0x0000000000007b1d */ /* 0x000fec0000010000 */
[----:B------:R-:W4:Y:S04]  /*93b0*/  LDL.64 R36, [R1+0x748] ;  /* 0x0007480001247983 */ /* 0x000f280000100a00 */
[----:B------:R-:W4:Y:S04]  /*93c0*/  LDL.64 R40, [R1+0x730] ;  /* 0x0007300001287983 */ /* 0x000f280000100a00 */
[----:B------:R-:W4:Y:S04]  /*93d0*/  LDL.64 R90, [R1+0x720] ;  /* 0x00072000015a7983 */ /* 0x000f280000100a00 */
[----:B------:R-:W4:Y:S04]  /*93e0*/  LDL.64 R52, [R1+0x708] ;  /* 0x0007080001347983 */ /* 0x000f280000100a00 */
[----:B--2---:R-:W0:Y:S04]  /*93f0*/  LDS R32, [R42] ;  /* 0x000000002a207984 */ /* 0x004e280000000800 */
[----:B------:R-:W2:Y:S04]  /*9400*/  LDL.64 R46, [R1+0x700] ;  /* 0x00070000012e7983 */ /* 0x000ea80000100a00 */
[----:B-1----:R-:W2:Y:S04]  /*9410*/  LDL.64 R34, [R1+0x740] ;  /* 0x0007400001227983 */ /* 0x002ea80000100a00 */
[----:B------:R-:W2:Y:S04]  /*9420*/  LDL.64 R54, [R1+0x718] ;  /* 0x0007180001367983 */ /* 0x000ea80000100a00 */
[----:B------:R-:W2:Y:S04]  /*9430*/  LDL.64 R92, [R1+0x710] ;  /* 0x00071000015c7983 */ /* 0x000ea80000100a00 */
[----:B------:R-:W2:Y:S04]  /*9440*/  LDL.64 R50, [R1+0x6e8] ;  /* 0x0006e80001327983 */ /* 0x000ea80000100a00 */
[----:B------:R-:W2:Y:S04]  /*9450*/  LDL.64 R96, [R1+0x6d8] ;  /* 0x0006d80001607983 */ /* 0x000ea80000100a00 */
[----:B------:R-:W2:Y:S04]  /*9460*/  LDL.64 R44, [R1+0x6f0] ;  /* 0x0006f000012c7983 */ /* 0x000ea80000100a00 */
[----:B------:R-:W2:Y:S04]  /*9470*/  LDL.64 R94, [R1+0x690] ;  /* 0x00069000015e7983 */ /* 0x000ea80000100a00 */
[----:B------:R-:W2:Y:S04]  /*9480*/  LDL.64 R102, [R1+0x640] ;  /* 0x0006400001667983 */ /* 0x000ea80000100a00 */
[----:B0-----:R-:W0:Y:S04]  /*9490*/  SHFL.BFLY PT, R33, R32, 0x4, 0x1f ;  /* 0x0c801f0020217f89 */ /* 0x001e2800000e0000 */
[----:B------:R-:W2:Y:S04]  /*94a0*/  LDL.64 R100, [R1+0x630] ;  /* 0x0006300001647983 */ /* 0x000ea80000100a00 */
[----:B------:R-:W2:Y:S04]  /*94b0*/  LDL.64 R98, [R1+0x610] ;  /* 0x0006100001627983 */ /* 0x000ea80000100a00 */
[----:B------:R-:W2:Y:S04]  /*94c0*/  LDL.64 R112, [R1+0x608] ;  /* 0x0006080001707983 */ /* 0x000ea80000100a00 */
[----:B------:R-:W2:Y:S04]  /*94d0*/  LDL.64 R108, [R1+0x5e0] ;  /* 0x0005e000016c7983 */ /* 0x000ea80000100a00 */
[----:B------:R-:W2:Y:S01]  /*94e0*/  LDL.64 R110, [R1+0x5c0] ;  /* 0x0005c000016e7983 */ /* 0x000ea20000100a00 */
[----:B0-----:R-:W-:-:S03]  /*94f0*/  FADD R33, R32, R33 ;  /* 0x0000002120217221 */ /* 0x001fc60000000000 */
[----:B------:R-:W2:Y:S04]  /*9500*/  LDL.64 R156, [R1+0x5a0] ;  /* 0x0005a000019c7983 */ /* 0x000ea80000100a00 */
[----:B------:R-:W0:Y:S04]  /*9510*/  SHFL.BFLY PT, R32, R33, 0x2, 0x1f ;  /* 0x0c401f0021207f89 */ /* 0x000e2800000e0000 */
        /* <DEDUP_REMOVED lines=11> */
[----:B------:R-:W2:Y:S01]  /*95d0*/  LDL.64 R242, [R1+0x4b0] ;  /* 0x0004b00001f27983 */ /* 0x000ea20000100a00 */
[----:B0-----:R-:W-:-:S05]  /*95e0*/  FADD R33, R32, R33 ;  /* 0x0000002120217221 */ /* 0x001fca0000000000 */
[----:B------:R0:W-:Y:S04]  /*95f0*/  @!P1 STS [R42], R33 ;  /* 0x000000212a009388 */ /* 0x0001e80000000800 */
[----:B0-----:R-:W2:Y:S01]  /*9600*/  LDL.64 R42, [R1+0x6f8] ;  /* 0x0006f800012a7983 */ /* 0x001ea20000100a00 */
[C---:B---3--:R-:W-:Y:S01]  /*9610*/  IMAD.WIDE R38, R5.reuse, 0x2, R38 ;  /* 0x0000000205267825 */ /* 0x048fe200078e0226 */
[----:B------:R-:W-:Y:S03]  /*9620*/  BAR.SYNC.DEFER_BLOCKING 0x0 ;  /* 0x0000000000007b1d */ /* 0x000fe60000010000 */
[----:B-----5:R-:W-:-:S03]  /*9630*/  IMAD.WIDE R32, R5, 0x2, R88 ;  /* 0x0000000205207825 */ /* 0x020fc600078e0258 */
[----:B------:R-:W3:Y:S04]  /*9640*/  LDL.64 R88, [R1+0x6e0] ;  /* 0x0006e00001587983 */ /* 0x000ee80000100a00 */
[----:B------:R0:W5:Y:S01]  /*9650*/  LDG.E.U16 R203, desc[UR10][R38.64] ;  /* 0x0000000a26cb7981 */ /* 0x000162000c1e1500 */
[----:B----4-:R-:W-:-:S03]  /*9660*/  IMAD.WIDE R36, R5, 0x2, R36 ;  /* 0x0000000205247825 */ /* 0x010fc600078e0224 */
[----:B------:R-:W4:Y:S01]  /*9670*/  LDG.E.U16 R197, desc[UR10][R32.64] ;  /* 0x0000000a20c57981 */ /* 0x000f22000c1e1500 */
[----:B------:R-:W-:-:S03]  /*9680*/  IMAD.WIDE R40, R5, 0x2, R40 ;  /* 0x0000000205287825 */ /* 0x000fc600078e0228 */
[----:B------:R1:W4:Y:S01]  /*9690*/  LDG.E.U16 R201, desc[UR10][R36.64] ;  /* 0x0000000a24c97981 */ /* 0x000322000c1e1500 */
[----:B0-----:R-:W-:-:S03]  /*96a0*/  IMAD.WIDE R38, R5, 0x2, R48 ;  /* 0x0000000205267825 */ /* 0x001fc600078e0230 */
[----:B------:R-:W5:Y:S04]  /*96b0*/  LDL.64 R48, [R1+0x6d0] ;  /* 0x0006d00001307983 */ /* 0x000f680000100a00 */
[----:B------:R0:W4:Y:S01]  /*96c0*/  LDG.E.U16 R195, desc[UR10][R40.64] ;  /* 0x0000000a28c37981 */ /* 0x000122000c1e1500 */
[----:B-1----:R-:W-:-:S03]  /*96d0*/  IMAD.WIDE R36, R5, 0x2, R90 ;  /* 0x0000000205247825 */ /* 0x002fc600078e025a */
[----:B------:R-:W4:Y:S04]  /*96e0*/  LDL.64 R90, [R1+0x6c8] ;  /* 0x0006c800015a7983 */ /* 0x000f280000100a00 */
[----:B------:R1:W4:Y:S01]  /*96f0*/  LDG.E.U16 R193, desc[UR10][R38.64] ;  /* 0x0000000a26c17981 */ /* 0x000322000c1e1500 */
[----:B0-----:R-:W-:-:S03]  /*9700*/  IMAD.WIDE R40, R5, 0x2, R52 ;  /* 0x0000000205287825 */ /* 0x001fc600078e0234 */
[----:B------:R-:W4:Y:S01]  /*9710*/  LDL.64 R52, [R1+0x6b8] ;  /* 0x0006b80001347983 */ /* 0x000f220000100a00 */
[----:B--2---:R-:W-:-:S03]  /*9720*/  IMAD.WIDE R34, R5, 0x2, R34 ;  /* 0x0000000205227825 */ /* 0x004fc600078e0222 */
[----:B------:R-:W2:Y:S01]  /*9730*/  LDG.E.U16 R191, desc[UR10][R36.64] ;  /* 0x0000000a24bf7981 */ /* 0x000ea2000c1e1500 */
[----:B-1----:R-:W-:-:S03]  /*9740*/  IMAD.WIDE R38, R5, 0x2, R46 ;  /* 0x0000000205267825 */ /* 0x002fc600078e022e */
[----:B------:R-:W2:Y:S01]  /*9750*/  LDL.64 R46, [R1+0x6a8] ;  /* 0x0006a800012e7983 */ /* 0x000ea20000100a00 */
[----:B------:R-:W-:-:S03]  /*9760*/  IMAD.WIDE R32, R5, 0x2, R92 ;  /* 0x0000000205207825 */ /* 0x000fc600078e025c */
[----:B------:R0:W2:Y:S04]  /*9770*/  LDG.E.U16 R199, desc[UR10][R34.64] ;  /* 0x0000000a22c77981 */ /* 0x0000a8000c1e1500 */
[----:B------:R-:W2:Y:S04]  /*9780*/  LDL.64 R92, [R1+0x6b0] ;  /* 0x0006b000015c7983 */ /* 0x000ea80000100a00 */
[----:B------:R1:W2:Y:S01]  /*9790*/  LDG.E.U16 R187, desc[UR10][R32.64] ;  /* 0x0000000a20bb7981 */ /* 0x0002a2000c1e1500 */
[----:B0-----:R-:W-:-:S03]  /*97a0*/  IMAD.WIDE R34, R5, 0x2, R54 ;  /* 0x0000000205227825 */ /* 0x001fc600078e0236 */
[----:B------:R-:W2:Y:S04]  /*97b0*/  LDL.64 R54, [R1+0x6c0] ;  /* 0x0006c00001367983 */ /* 0x000ea80000100a00 */
[----:B------:R-:W2:Y:S01]  /*97c0*/  LDG.E.U16 R185, desc[UR10][R40.64] ;  /* 0x0000000a28b97981 */ /* 0x000ea2000c1e1500 */
[----:B-1----:R-:W-:-:S03]  /*97d0*/  IMAD.WIDE R32, R5, 0x2, R50 ;  /* 0x0000000205207825 */ /* 0x002fc600078e0232 */
[----:B------:R-:W2:Y:S04]  /*97e0*/  LDL.64 R50, [R1+0x688] ;  /* 0x0006880001327983 */ /* 0x000ea80000100a00 */
[----:B------:R0:W2:Y:S04]  /*97f0*/  LDG.E.U16 R183, desc[UR10][R38.64] ;  /* 0x0000000a26b77981 */ /* 0x0000a8000c1e1500 */
[----:B------:R1:W2:Y:S04]  /*9800*/  LDG.E.U16 R189, desc[UR10][R34.64] ;  /* 0x0000000a22bd7981 */ /* 0x0002a8000c1e1500 */
[----:B------:R-:W2:Y:S01]  /*9810*/  LDG.E.U16 R177, desc[UR10][R32.64] ;  /* 0x0000000a20b17981 */ /* 0x000ea2000c1e1500 */
[----:B0-----:R-:W-:-:S03]  /*9820*/  IMAD.WIDE R38, R5, 0x2, R96 ;  /* 0x0000000205267825 */ /* 0x001fc600078e0260 */
[----:B------:R-:W2:Y:S01]  /*9830*/  LDL.64 R96, [R1+0x668] ;  /* 0x0006680001607983 */ /* 0x000ea20000100a00 */
[----:B------:R-:W-:-:S03]  /*9840*/  IMAD.WIDE R36, R5, 0x2, R42 ;  /* 0x0000000205247825 */ /* 0x000fc600078e022a */
[----:B------:R-:W2:Y:S04]  /*9850*/  LDG.E.U16 R173, desc[UR10][R38.64] ;  /* 0x0000000a26ad7981 */ /* 0x000ea8000c1e1500 */
[----:B------:R-:W2:Y:S04]  /*9860*/  LDL.64 R42, [R1+0x6a0] ;  /* 0x0006a000012a7983 */ /* 0x000ea80000100a00 */
[----:B------:R5:W2:Y:S01]  /*9870*/  LDG.E.U16 R181, desc[UR10][R36.64] ;  /* 0x0000000a24b57981 */ /* 0x000aa2000c1e1500 */
[----:B---3--:R-:W-:-:S03]  /*9880*/  IMAD.WIDE R40, R5, 0x2, R88 ;  /* 0x0000000205287825 */ /* 0x008fc600078e0258 */
[----:B------:R-:W3:Y:S01]  /*9890*/  LDL.64 R88, [R1+0x680] ;  /* 0x0006800001587983 */ /* 0x000ee20000100a00 */
[----:B-1----:R-:W-:-:S03]  /*98a0*/  IMAD.WIDE R34, R5, 0x2, R44 ;  /* 0x0000000205227825 */ /* 0x002fc600078e022c */
[----:B------:R-:W3:Y:S04]  /*98b0*/  LDL.64 R44, [R1+0x698] ;  /* 0x00069800012c7983 */ /* 0x000ee80000100a00 */
[----:B------:R4:W3:Y:S04]  /*98c0*/  LDG.E.U16 R179, desc[UR10][R34.64] ;  /* 0x0000000a22b37981 */ /* 0x0008e8000c1e1500 */
[----:B------:R-:W3:Y:S01]  /*98d0*/  LDG.E.U16 R175, desc[UR10][R40.64] ;  /* 0x0000000a28af7981 */ /* 0x000ee2000c1e1500 */
[----:B-----5:R-:W-:-:S03]  /*98e0*/  IMAD.WIDE R36, R5, 0x2, R48 ;  /* 0x0000000205247825 */ /* 0x020fc600078e0230 */
[----:B------:R-:W5:Y:S04]  /*98f0*/  LDL.64 R48, [R1+0x678] ;  /* 0x0006780001307983 */ /* 0x000f680000100a00 */
[----:B------:R-:W5:Y:S01]  /*9900*/  LDG.E.U16 R171, desc[UR10][R36.64] ;  /* 0x0000000a24ab7981 */ /* 0x000f62000c1e1500 */
[----:B----4-:R-:W-:-:S03]  /*9910*/  IMAD.WIDE R34, R5, 0x2, R90 ;  /* 0x0000000205227825 */ /* 0x010fc600078e025a */
[----:B------:R-:W4:Y:S04]  /*9920*/  LDL.64 R90, [R1+0x670] ;  /* 0x00067000015a7983 */ /* 0x000f280000100a00 */
[----:B------:R2:W4:Y:S01]  /*9930*/  LDG.E.U16 R170, desc[UR10][R34.64] ;  /* 0x0000000a22aa7981 */ /* 0x000522000c1e1500 */
[----:B------:R-:W-:-:S03]  /*9940*/  IMAD.WIDE R38, R5, 0x2, R52 ;  /* 0x0000000205267825 */ /* 0x000fc600078e0234 */
[----:B------:R-:W4:Y:S04]  /*9950*/  LDL.64 R52, [R1+0x658] ;  /* 0x0006580001347983 */ /* 0x000f280000100a00 */
[----:B------:R0:W4:Y:S01]  /*9960*/  LDG.E.U16 R167, desc[UR10][R38.64] ;  /* 0x0000000a26a77981 */ /* 0x000122000c1e1500 */
[----:B--2---:R-:W-:-:S03]  /*9970*/  IMAD.WIDE R34, R5, 0x2, R46 ;  /* 0x0000000205227825 */ /* 0x004fc600078e022e */
[----:B------:R-:W2:Y:S04]  /*9980*/  LDL.64 R46, [R1+0x650] ;  /* 0x00065000012e7983 */ /* 0x000ea80000100a00 */
[----:B------:R-:W2:Y:S01]  /*9990*/  LDG.E.U16 R107, desc[UR10][R34.64] ;  /* 0x0000000a226b7981 */ /* 0x000ea2000c1e1500 */
[----:B------:R-:W-:-:S05]  /*99a0*/  IMAD.WIDE R36, R5, 0x2, R92 ;  /* 0x0000000205247825 */ /* 0x000fca00078e025c */
[----:B------:R-:W2:Y:S01]  /*99b0*/  LDG.E.U16 R165, desc[UR10][R36.64] ;  /* 0x0000000a24a57981 */ /* 0x000ea2000c1e1500 */
[----:B------:R-:W-:-:S03]  /*99c0*/  IMAD.WIDE R32, R5, 0x2, R54 ;  /* 0x0000000205207825 */ /* 0x000fc600078e0236 */
[----:B------:R-:W2:Y:S01]  /*99d0*/  LDL.64 R54, [R1+0x660] ;  /* 0x0006600001367983 */ /* 0x000ea20000100a00 */
[----:B------:R-:W-:-:S03]  /*99e0*/  IMAD.WIDE R40, R5, 0x2, R94 ;  /* 0x0000000205287825 */ /* 0x000fc600078e025e */
[----:B------:R-:W2:Y:S01]  /*99f0*/  LDL.64 R94, [R1+0x618] ;  /* 0x00061800015e7983 */ /* 0x000ea20000100a00 */
[----:B0-----:R-:W-:-:S03]  /*9a00*/  IMAD.WIDE R38, R5, 0x2, R50 ;  /* 0x0000000205267825 */ /* 0x001fc600078e0232 */
[----:B------:R-:W2:Y:S04]  /*9a10*/  LDL.64 R50, [R1+0x638] ;  /* 0x0006380001327983 */ /* 0x000ea80000100a00 */
[----:B------:R0:W2:Y:S04]  /*9a20*/  LDG.E.U16 R121, desc[UR10][R40.64] ;  /* 0x0000000a28797981 */ /* 0x0000a8000c1e1500 */
[----:B------:R1:W2:Y:S04]  /*9a30*/  LDG.E.U16 R169, desc[UR10][R32.64] ;  /* 0x0000000a20a97981 */ /* 0x0002a8000c1e1500 */
[----:B------:R-:W2:Y:S01]  /*9a40*/  LDG.E.U16 R106, desc[UR10][R38.64] ;  /* 0x0000000a266a7981 */ /* 0x000ea2000c1e1500 */
[----:B0-----:R-:W-:-:S03]  /*9a50*/  IMAD.WIDE R40, R5, 0x2, R96 ;  /* 0x0000000205287825 */ /* 0x001fc600078e0260 */
[----:B------:R-:W2:Y:S04]  /*9a60*/  LDL.64 R96, [R1+0x5e8] ;  /* 0x0005e80001607983 */ /* 0x000ea80000100a00 */
[----:B------:R-:W2:Y:S01]  /*9a70*/  LDG.E.U16 R105, desc[UR10][R40.64] ;  /* 0x0000000a28697981 */ /* 0x000ea2000c1e1500 */
[----:B------:R-:W-:-:S03]  /*9a80*/  IMAD.WIDE R92, R5, 0x2, R42 ;  /* 0x00000002055c7825 */ /* 0x000fc600078e022a */
[----:B------:R-:W2:Y:S01]  /*9a90*/  LDL.64 R42, [R1+0x648] ;  /* 0x00064800012a7983 */ /* 0x000ea20000100a00 */
[----:B---3--:R-:W-:-:S03]  /*9aa0*/  IMAD.WIDE R36, R5, 0x2, R88 ;  /* 0x0000000205247825 */ /* 0x008fc600078e0258 */
[----:B------:R-:W3:Y:S04]  /*9ab0*/  LDG.E.U16 R92, desc[UR10][R92.64] ;  /* 0x0000000a5c5c7981 */ /* 0x000ee8000c1e1500 */
[----:B------:R-:W3:Y:S01]  /*9ac0*/  LDL.64 R88, [R1+0x628] ;  /* 0x0006280001587983 */ /* 0x000ee20000100a00 */
[----:B-----5:R-:W-:-:S03]  /*9ad0*/  IMAD.WIDE R34, R5, 0x2, R48 ;  /* 0x0000000205227825 */ /* 0x020fc600078e0230 */
[----:B------:R-:W5:Y:S01]  /*9ae0*/  LDL.64 R48, [R1+0x620] ;  /* 0x0006200001307983 */ /* 0x000f620000100a00 */
[----:B-1----:R-:W-:-:S03]  /*9af0*/  IMAD.WIDE R32, R5, 0x2, R44 ;  /* 0x0000000205207825 */ /* 0x002fc600078e022c */
[----:B------:R-:W5:Y:S04]  /*9b00*/  LDG.E.U16 R44, desc[UR10][R34.64] ;  /* 0x0000000a222c7981 */ /* 0x000f68000c1e1500 */
[----:B------:R4:W5:Y:S02]  /*9b10*/  LDG.E.U16 R45, desc[UR10][R32.64] ;  /* 0x0000000a202d7981 */ /* 0x000964000c1e1500 */
[C---:B----4-:R-:W-:Y:S02]  /*9b20*/  IMAD.WIDE R32, R5.reuse, 0x2, R90 ;  /* 0x0000000205207825 */ /* 0x050fe400078e025a */
[----:B------:R0:W4:Y:S02]  /*9b30*/  LDG.E.U16 R91, desc[UR10][R36.64] ;  /* 0x0000000a245b7981 */ /* 0x000124000c1e1500 */
[----:B--2---:R-:W-:-:S02]  /*9b40*/  IMAD.WIDE R34, R5, 0x2, R46 ;  /* 0x0000000205227825 */ /* 0x004fc400078e022e */
[----:B------:R-:W2:Y:S04]  /*9b50*/  LDL.64 R46, [R1+0x5f0] ;  /* 0x0005f000012e7983 */ /* 0x000ea80000100a00 */
[----:B------:R-:W4:Y:S01]  /*9b60*/  LDG.E.U16 R120, desc[UR10][R32.64] ;  /* 0x0000000a20787981 */ /* 0x000f22000c1e1500 */
[----:B0-----:R-:W-:-:S03]  /*9b70*/  IMAD.WIDE R36, R5, 0x2, R52 ;  /* 0x0000000205247825 */ /* 0x001fc600078e0234 */
[----:B------:R-:W4:Y:S01]  /*9b80*/  LDL.64 R52, [R1+0x600] ;  /* 0x0006000001347983 */ /* 0x000f220000100a00 */
[----:B------:R-:W-:-:S03]  /*9b90*/  IMAD.WIDE R38, R5, 0x2, R54 ;  /* 0x0000000205267825 */ /* 0x000fc600078e0236 */
[----:B------:R-:W4:Y:S01]  /*9ba0*/  LDG.E.U16 R119, desc[UR10][R34.64] ;  /* 0x0000000a22777981 */ /* 0x000f22000c1e1500 */
[----:B------:R-:W-:-:S03]  /*9bb0*/  IMAD.WIDE R40, R5, 0x2, R102 ;  /* 0x0000000205287825 */ /* 0x000fc600078e0266 */
[----:B------:R0:W4:Y:S04]  /*9bc0*/  LDG.E.U16 R90, desc[UR10][R38.64] ;  /* 0x0000000a265a7981 */ /* 0x000128000c1e1500 */
[----:B------:R-:W4:Y:S01]  /*9bd0*/  LDL.64 R54, [R1+0x5f8] ;  /* 0x0005f80001367983 */ /* 0x000f220000100a00 */
[----:B0-----:R-:W-:-:S03]  /*9be0*/  IMAD.WIDE R38, R5, 0x2, R50 ;  /* 0x0000000205267825 */ /* 0x001fc600078e0232 */
[----:B------:R-:W4:Y:S01]  /*9bf0*/  LDL.64 R50, [R1+0x5d8] ;  /* 0x0005d80001327983 */ /* 0x000f220000100a00 */
[----:B------:R-:W-:-:S03]  /*9c00*/  IMAD.WIDE R32, R5, 0x2, R42 ;  /* 0x0000000205207825 */ /* 0x000fc600078e022a */
[----:B------:R0:W4:Y:S04]  /*9c10*/  LDG.E.U16 R43, desc[UR10][R36.64] ;  /* 0x0000000a242b7981 */ /* 0x000128000c1e1500 */
[----:B------:R-:W4:Y:S04]  /*9c20*/  LDG.E.U16 R104, desc[UR10][R32.64] ;  /* 0x0000000a20687981 */ /* 0x000f28000c1e1500 */
[----:B------:R1:W4:Y:S01]  /*9c30*/  LDG.E.U16 R42, desc[UR10][R38.64] ;  /* 0x0000000a262a7981 */ /* 0x000322000c1e1500 */
[----:B0-----:R-:W-:-:S03]  /*9c40*/  IMAD.WIDE R36, R5, 0x2, R100 ;  /* 0x0000000205247825 */ /* 0x001fc600078e0264 */
[----:B------:R-:W4:Y:S04]  /*9c50*/  LDL.64 R100, [R1+0x5d0] ;  /* 0x0005d00001647983 */ /* 0x000f280000100a00 */
[----:B------:R-:W4:Y:S01]  /*9c60*/  LDG.E.U16 R118, desc[UR10][R36.64] ;  /* 0x0000000a24767981 */ /* 0x000f22000c1e1500 */
[----:B-1----:R-:W-:-:S03]  /*9c70*/  IMAD.WIDE R38, R5, 0x2, R98 ;  /* 0x0000000205267825 */ /* 0x002fc600078e0262 */
[----:B------:R-:W4:Y:S04]  /*9c80*/  LDL.64 R98, [R1+0x5b0] ;  /* 0x0005b00001627983 */ /* 0x000f280000100a00 */
[----:B------:R0:W4:Y:S02]  /*9c90*/  LDG.E.U16 R117, desc[UR10][R38.64] ;  /* 0x0000000a26757981 */ /* 0x000124000c1e1500 */
[C---:B0-----:R-:W-:Y:S02]  /*9ca0*/  IMAD.WIDE R38, R5.reuse, 0x2, R96 ;  /* 0x0000000205267825 */ /* 0x041fe400078e0260 */
[----:B------:R-:W4:Y:S02]  /*9cb0*/  LDL.64 R96, [R1+0x598] ;  /* 0x0005980001607983 */ /* 0x000f240000100a00 */
[----:B---3--:R-:W-:-:S02]  /*9cc0*/  IMAD.WIDE R34, R5, 0x2, R88 ;  /* 0x0000000205227825 */ /* 0x008fc400078e0258 */
[----:B------:R0:W3:Y:S02]  /*9cd0*/  LDG.E.U16 R89, desc[UR10][R40.64] ;  /* 0x0000000a28597981 */ /* 0x0000e4000c1e1500 */
[C---:B-----5:R-:W-:Y:S02]  /*9ce0*/  IMAD.WIDE R32, R5.reuse, 0x2, R48 ;  /* 0x0000000205207825 */ /* 0x060fe400078e0230 */
[----:B------:R-:W5:Y:S04]  /*9cf0*/  LDG.E.U16 R103, desc[UR10][R34.64] ;  /* 0x0000000a22677981 */ /* 0x000f68000c1e1500 */
[----:B------:R-:W3:Y:S01]  /*9d00*/  LDL.64 R48, [R1+0x5c8] ;  /* 0x0005c80001307983 */ /* 0x000ee20000100a00 */
[----:B0-----:R-:W-:-:S03]  /*9d10*/  IMAD.WIDE R40, R5, 0x2, R94 ;  /* 0x0000000205287825 */ /* 0x001fc600078e025e */
[----:B------:R-:W5:Y:S01]  /*9d20*/  LDL.64 R94, [R1+0x5b8] ;  /* 0x0005b800015e7983 */ /* 0x000f620000100a00 */
[----:B------:R-:W-:-:S03]  /*9d30*/  IMAD.WIDE R36, R5, 0x2, R112 ;  /* 0x0000000205247825 */ /* 0x000fc600078e0270 */
[----:B------:R-:W5:Y:S04]  /*9d40*/  LDL.64 R112, [R1+0x588] ;  /* 0x0005880001707983 */ /* 0x000f680000100a00 */
[----:B------:R0:W5:Y:S04]  /*9d50*/  LDG.E.U16 R102, desc[UR10][R36.64] ;  /* 0x0000000a24667981 */ /* 0x000168000c1e1500 */
[----:B------:R-:W5:Y:S01]  /*9d60*/  LDG.E.U16 R88, desc[UR10][R32.64] ;  /* 0x0000000a20587981 */ /* 0x000f62000c1e1500 */
[----:B--2---:R-:W-:-:S03]  /*9d70*/  IMAD.WIDE R46, R5, 0x2, R46 ;  /* 0x00000002052e7825 */ /* 0x004fc600078e022e */
[----:B------:R-:W2:Y:S01]  /*9d80*/  LDG.E.U16 R41, desc[UR10][R40.64] ;  /* 0x0000000a28297981 */ /* 0x000ea2000c1e1500 */
[----:B0-----:R-:W-:-:S03]  /*9d90*/  IMAD.WIDE R36, R5, 0x2, R108 ;  /* 0x0000000205247825 */ /* 0x001fc600078e026c */
[----:B------:R0:W2:Y:S01]  /*9da0*/  LDG.E.U16 R116, desc[UR10][R46.64] ;  /* 0x0000000a2e747981 */ /* 0x0000a2000c1e1500 */
[----:B----4-:R-:W-:-:S03]  /*9db0*/  IMAD.WIDE R34, R5, 0x2, R52 ;  /* 0x0000000205227825 */ /* 0x010fc600078e0234 */
[----:B------:R-:W4:Y:S04]  /*9dc0*/  LDL.64 R108, [R1+0x590] ;  /* 0x00059000016c7983 */ /* 0x000f280000100a00 */
[----:B------:R-:W2:Y:S01]  /*9dd0*/  LDL.64 R52, [R1+0x5a8] ;  /* 0x0005a80001347983 */ /* 0x000ea20000100a00 */
[----:B0-----:R-:W-:-:S03]  /*9de0*/  IMAD.WIDE R46, R5, 0x2, R110 ;  /* 0x00000002052e7825 */ /* 0x001fc600078e026e */
[----:B------:R-:W4:Y:S01]  /*9df0*/  LDL.64 R110, [R1+0x568] ;  /* 0x00056800016e7983 */ /* 0x000f220000100a00 */
[----:B------:R-:W-:-:S03]  /*9e00*/  IMAD.WIDE R32, R5, 0x2, R54 ;  /* 0x0000000205207825 */ /* 0x000fc600078e0236 */
[----:B------:R0:W4:Y:S04]  /*9e10*/  LDG.E.U16 R55, desc[UR10][R34.64] ;  /* 0x0000000a22377981 */ /* 0x000128000c1e1500 */
[----:B------:R1:W4:Y:S04]  /*9e20*/  LDG.E.U16 R40, desc[UR10][R32.64] ;  /* 0x0000000a20287981 */ /* 0x000328000c1e1500 */
[----:B------:R5:W4:Y:S01]  /*9e30*/  LDG.E.U16 R54, desc[UR10][R36.64] ;  /* 0x0000000a24367981 */ /* 0x000b22000c1e1500 */
[----:B0-----:R-:W-:-:S03]  /*9e40*/  IMAD.WIDE R34, R5, 0x2, R50 ;  /* 0x0000000205227825 */ /* 0x001fc600078e0232 */
[----:B------:R-:W4:Y:S01]  /*9e50*/  LDL.64 R50, [R1+0x580] ;  /* 0x0005800001327983 */ /* 0x000f220000100a00 */
[----:B-1----:R-:W-:-:S03]  /*9e60*/  IMAD.WIDE R32, R5, 0x2, R100 ;  /* 0x0000000205207825 */ /* 0x002fc600078e0264 */
[----:B------:R-:W4:Y:S04]  /*9e70*/  LDG.E.U16 R101, desc[UR10][R38.64] ;  /* 0x0000000a26657981 */ /* 0x000f28000c1e1500 */
[----:B------:R-:W4:Y:S04]  /*9e80*/  LDG.E.U16 R115, desc[UR10][R32.64] ;  /* 0x0000000a20737981 */ /* 0x000f28000c1e1500 */
[----:B------:R-:W4:Y:S01]  /*9e90*/  LDG.E.U16 R39, desc[UR10][R34.64] ;  /* 0x0000000a22277981 */ /* 0x000f22000c1e1500 */
[----:B---3--:R-:W-:-:S04]  /*9ea0*/  IMAD.WIDE R48, R5, 0x2, R48 ;  /* 0x0000000205307825 */ /* 0x008fc800078e0230 */
[C---:B-----5:R-:W-:Y:S01]  /*9eb0*/  IMAD.WIDE R36, R5.reuse, 0x2, R94 ;  /* 0x0000000205247825 */ /* 0x060fe200078e025e */
[----:B------:R0:W3:Y:S04]  /*9ec0*/  LDG.E.U16 R100, desc[UR10][R48.64] ;  /* 0x0000000a30647981 */ /* 0x0000e8000c1e1500 */
[----:B------:R-:W5:Y:S04]  /*9ed0*/  LDL.64 R94, [R1+0x578] ;  /* 0x00057800015e7983 */ /* 0x000f680000100a00 */
[----:B------:R1:W3:Y:S01]  /*9ee0*/  LDG.E.U16 R38, desc[UR10][R36.64] ;  /* 0x0000000a24267981 */ /* 0x0002e2000c1e1500 */
[----:B0-----:R-:W-:-:S03]  /*9ef0*/  IMAD.WIDE R48, R5, 0x2, R156 ;  /* 0x0000000205307825 */ /* 0x001fc600078e029c */
[----:B------:R-:W3:Y:S01]  /*9f00*/  LDL.64 R156, [R1+0x560] ;  /* 0x00056000019c7983 */ /* 0x000ee20000100a00 */
[----:B-1----:R-:W-:-:S03]  /*9f10*/  IMAD.WIDE R36, R5, 0x2, R96 ;  /* 0x0000000205247825 */ /* 0x002fc600078e0260 */
[----:B------:R-:W3:Y:S01]  /*9f20*/  LDL.64 R96, [R1+0x558] ;  /* 0x0005580001607983 */ /* 0x000ee20000100a00 */
[----:B------:R-:W-:-:S03]  /*9f30*/  IMAD.WIDE R34, R5, 0x2, R98 ;  /* 0x0000000205227825 */ /* 0x000fc600078e0262 */
[----:B------:R-:W3:Y:S01]  /*9f40*/  LDG.E.U16 R37, desc[UR10][R36.64] ;  /* 0x0000000a24257981 */ /* 0x000ee2000c1e1500 */
[----:B--2---:R-:W-:-:S03]  /*9f50*/  IMAD.WIDE R32, R5, 0x2, R52 ;  /* 0x0000000205207825 */ /* 0x004fc600078e0234 */
[----:B------:R0:W2:Y:S04]  /*9f60*/  LDG.E.U16 R114, desc[UR10][R34.64] ;  /* 0x0000000a22727981 */ /* 0x0000a8000c1e1500 */
[----:B------:R4:W2:Y:S04]  /*9f70*/  LDG.E.U16 R53, desc[UR10][R46.64] ;  /* 0x0000000a2e357981 */ /* 0x0008a8000c1e1500 */
[----:B------:R1:W2:Y:S01]  /*9f80*/  LDG.E.U16 R52, desc[UR10][R48.64] ;  /* 0x0000000a30347981 */ /* 0x0002a2000c1e1500 */
[----:B0-----:R-:W-:-:S03]  /*9f90*/  IMAD.WIDE R34, R5, 0x2, R112 ;  /* 0x0000000205227825 */ /* 0x001fc600078e0270 */
[----:B------:R0:W2:Y:S01]  /*9fa0*/  LDG.E.U16 R99, desc[UR10][R32.64] ;  /* 0x0000000a20637981 */ /* 0x0000a2000c1e1500 */
[----:B----4-:R-:W-:-:S03]  /*9fb0*/  IMAD.WIDE R46, R5, 0x2, R108 ;  /* 0x00000002052e7825 */ /* 0x010fc600078e026c */
[----:B------:R-:W4:Y:S04]  /*9fc0*/  LDL.64 R108, [R1+0x550] ;  /* 0x00055000016c7983 */ /* 0x000f280000100a00 */
[----:B------:R0:W2:Y:S01]  /*9fd0*/  LDG.E.U16 R113, desc[UR10][R46.64] ;  /* 0x0000000a2e717981 */ /* 0x0000a2000c1e1500 */
[----:B-1----:R-:W-:-:S03]  /*9fe0*/  IMAD.WIDE R48, R5, 0x2, R158 ;  /* 0x0000000205307825 */ /* 0x002fc600078e029e */
[----:B------:R-:W2:Y:S01]  /*9ff0*/  LDL.64 R158, [R1+0x528] ;  /* 0x00052800019e7983 */ /* 0x000ea20000100a00 */
[----:B0-----:R-:W-:-:S03]  /*a000*/  IMAD.WIDE R32, R5, 0x2, R50 ;  /* 0x0000000205207825 */ /* 0x001fc600078e0232 */
[----:B------:R3:W2:Y:S01]  /*a010*/  LDG.E.U16 R98, desc[UR10][R34.64] ;  /* 0x0000000a22627981 */ /* 0x0006a2000c1e1500 */
[----:B------:R-:W-:-:S03]  /*a020*/  IMAD.WIDE R46, R5, 0x2, R110 ;  /* 0x00000002052e7825 */ /* 0x000fc600078e026e */
[----:B------:R-:W2:Y:S04]  /*a030*/  LDL.64 R110, [R1+0x530] ;  /* 0x00053000016e7983 */ /* 0x000ea80000100a00 */
[----:B------:R0:W2:Y:S04]  /*a040*/  LDG.E.U16 R51, desc[UR10][R32.64] ;  /* 0x0000000a20337981 */ /* 0x0000a8000c1e1500 */
[----:B------:R-:W2:Y:S01]  /*a050*/  LDG.E.U16 R112, desc[UR10][R48.64] ;  /* 0x0000000a30707981 */ /* 0x000ea2000c1e1500 */
[----:B-----5:R-:W-:-:S05]  /*a060*/  IMAD.WIDE R94, R5, 0x2, R94 ;  /* 0x00000002055e7825 */ /* 0x020fca00078e025e */
[----:B------:R1:W5:Y:S01]  /*a070*/  LDG.E.U16 R36, desc[UR10][R94.64] ;  /* 0x0000000a5e247981 */ /* 0x000362000c1e1500 */
[----:B---3--:R-:W-:-:S03]  /*a080*/  IMAD.WIDE R34, R5, 0x2, R156 ;  /* 0x0000000205227825 */ /* 0x008fc600078e029c */
[----:B------:R-:W3:Y:S04]  /*a090*/  LDL.64 R156, [R1+0x520] ;  /* 0x00052000019c7983 */ /* 0x000ee80000100a00 */
[----:B------:R-:W5:Y:S01]  /*a0a0*/  LDG.E.U16 R50, desc[UR10][R34.64] ;  /* 0x0000000a22327981 */ /* 0x000f62000c1e1500 */
[----:B0-----:R-:W-:-:S03]  /*a0b0*/  IMAD.WIDE R32, R5, 0x2, R96 ;  /* 0x0000000205207825 */ /* 0x001fc600078e0260 */
[----:B------:R0:W5:Y:S01]  /*a0c0*/  LDG.E.U16 R97, desc[UR10][R46.64] ;  /* 0x0000000a2e617981 */ /* 0x000162000c1e1500 */
[----:B-1----:R-:W-:-:S03]  /*a0d0*/  IMAD.WIDE R94, R5, 0x2, R214 ;  /* 0x00000002055e7825 */ /* 0x002fc600078e02d6 */
[----:B------:R-:W5:Y:S01]  /*a0e0*/  LDL.64 R214, [R1+0x4e0] ;  /* 0x0004e00001d67983 */ /* 0x000f620000100a00 */
[----:B------:R-:W-:-:S03]  /*a0f0*/  IMAD.WIDE R48, R5, 0x2, R162 ;  /* 0x0000000205307825 */ /* 0x000fc600078e02a2 */
[----:B------:R-:W5:Y:S01]  /*a100*/  LDL.64 R162, [R1+0x4f8] ;  /* 0x0004f80001a27983 */ /* 0x000f620000100a00 */
[----:B0-----:R-:W-:-:S03]  /*a110*/  IMAD.WIDE R46, R5, 0x2, R160 ;  /* 0x00000002052e7825 */ /* 0x001fc600078e02a0 */
[----:B------:R-:W5:Y:S04]  /*a120*/  LDL.64 R160, [R1+0x4f0] ;  /* 0x0004f00001a07983 */ /* 0x000f680000100a00 */
[----:B------:R0:W5:Y:S04]  /*a130*/  LDG.E.U16 R34, desc[UR10][R46.64] ;  /* 0x0000000a2e227981 */ /* 0x000168000c1e1500 */
[----:B------:R2:W5:Y:S01]  /*a140*/  LDG.E.U16 R35, desc[UR10][R32.64] ;  /* 0x0000000a20237981 */ /* 0x000562000c1e1500 */
[----:B----4-:R-:W-:-:S03]  /*a150*/  IMAD.WIDE R108, R5, 0x2, R108 ;  /* 0x00000002056c7825 */ /* 0x010fc600078e026c */
[----:B------:R1:W4:Y:S01]  /*a160*/  LDG.E.U16 R96, desc[UR10][R94.64] ;  /* 0x0000000a5e607981 */ /* 0x000322000c1e1500 */
[----:B0-----:R-:W-:-:S03]  /*a170*/  IMAD.WIDE R46, R5, 0x2, R216 ;  /* 0x00000002052e7825 */ /* 0x001fc600078e02d8 */
[----:B------:R-:W4:Y:S04]  /*a180*/  LDL.64 R216, [R1+0x4c8] ;  /* 0x0004c80001d87983 */ /* 0x000f280000100a00 */
[----:B------:R-:W4:Y:S01]  /*a190*/  LDG.E.U16 R49, desc[UR10][R48.64] ;  /* 0x0000000a30317981 */ /* 0x000f22000c1e1500 */
[----:B--2---:R-:W-:-:S03]  /*a1a0*/  IMAD.WIDE R32, R5, 0x2, R110 ;  /* 0x0000000205207825 */ /* 0x004fc600078e026e */
[----:B------:R0:W2:Y:S01]  /*a1b0*/  LDG.E.U16 R111, desc[UR10][R108.64] ;  /* 0x0000000a6c6f7981 */ /* 0x0000a2000c1e1500 */
[----:B-1----:R-:W-:-:S03]  /*a1c0*/  IMAD.WIDE R94, R5, 0x2, R158 ;  /* 0x00000002055e7825 */ /* 0x002fc600078e029e */
[----:B------:R-:W2:Y:S04]  /*a1d0*/  LDL.64 R158, [R1+0x4e8] ;  /* 0x0004e800019e7983 */ /* 0x000ea80000100a00 */
[----:B------:R1:W2:Y:S01]  /*a1e0*/  LDG.E.U16 R110, desc[UR10][R32.64] ;  /* 0x0000000a206e7981 */ /* 0x0002a2000c1e1500 */
[----:B0-----:R-:W-:-:S03]  /*a1f0*/  IMAD.WIDE R108, R5, 0x2, R234 ;  /* 0x00000002056c7825 */ /* 0x001fc600078e02ea */
[----:B------:R-:W2:Y:S04]  /*a200*/  LDL.64 R234, [R1+0x4c0] ;  /* 0x0004c00001ea7983 */ /* 0x000ea80000100a00 */
[----:B------:R-:W2:Y:S01]  /*a210*/  LDG.E.U16 R95, desc[UR10][R94.64] ;  /* 0x0000000a5e5f7981 */ /* 0x000ea2000c1e1500 */
[----:B-1----:R-:W-:-:S03]  /*a220*/  IMAD.WIDE R32, R5, 0x2, R238 ;  /* 0x0000000205207825 */ /* 0x002fc600078e02ee */
[----:B------:R-:W2:Y:S04]  /*a230*/  LDL.64 R238, [R1+0x4d0] ;  /* 0x0004d00001ee7983 */ /* 0x000ea80000100a00 */
[----:B------:R-:W2:Y:S04]  /*a240*/  LDG.E.U16 R109, desc[UR10][R108.64] ;  /* 0x0000000a6c6d7981 */ /* 0x000ea8000c1e1500 */
[----:B------:R0:W2:Y:S04]  /*a250*/  LDG.E.U16 R94, desc[UR10][R46.64] ;  /* 0x0000000a2e5e7981 */ /* 0x0000a8000c1e1500 */
[----:B------:R-:W2:Y:S01]  /*a260*/  LDG.E.U16 R33, desc[UR10][R32.64] ;  /* 0x0000000a20217981 */ /* 0x000ea2000c1e1500 */
[----:B0-----:R-:W-:-:S03]  /*a270*/  IMAD.WIDE R46, R5, 0x2, R218 ;  /* 0x00000002052e7825 */ /* 0x001fc600078e02da */
[----:B------:R-:W2:Y:S04]  /*a280*/  LDL.64 R218, [R1+0x4a8] ;  /* 0x0004a80001da7983 */ /* 0x000ea80000100a00 */
[----:B------:R-:W2:Y:S01]  /*a290*/  LDG.E.U16 R47, desc[UR10][R46.64] ;  /* 0x0000000a2e2f7981 */ /* 0x000ea2000c1e1500 */
[----:B---3--:R-:W-:-:S05]  /*a2a0*/  IMAD.WIDE R156, R5, 0x2, R156 ;  /* 0x00000002059c7825 */ /* 0x008fca00078e029c */
[----:B------:R5:W3:Y:S02]  /*a2b0*/  LDG.E.U16 R48, desc[UR10][R156.64] ;  /* 0x0000000a9c307981 */ /* 0x000ae4000c1e1500 */
[C---:B-----5:R-:W-:Y:S02]  /*a2c0*/  IMAD.WIDE R156, R5.reuse, 0x2, R214 ;  /* 0x00000002059c7825 */ /* 0x060fe400078e02d6 */
[----:B------:R-:W5:Y:S02]  /*a2d0*/  LDL.64 R214, [R1+0x4a0] ;  /* 0x0004a00001d67983 */ /* 0x000f640000100a00 */
[C---:B------:R-:W-:Y:S02]  /*a2e0*/  IMAD.WIDE R160, R5.reuse, 0x2, R160 ;  /* 0x0000000205a07825 */ /* 0x040fe400078e02a0 */
[----:B------:R-:W3:Y:S04]  /*a2f0*/  LDG.E.U16 R46, desc[UR10][R156.64] ;  /* 0x0000000a9c2e7981 */ /* 0x000ee8000c1e1500 */
[----:B------:R4:W3:Y:S02]  /*a300*/  LDG.E.U16 R108, desc[UR10][R160.64] ;  /* 0x0000000aa06c7981 */ /* 0x0008e4000c1e1500 */
[----:B----4-:R-:W-:-:S02]  /*a310*/  IMAD.WIDE R160, R5, 0x2, R216 ;  /* 0x0000000205a07825 */ /* 0x010fc400078e02d8 */
[----:B------:R-:W4:Y:S02]  /*a320*/  LDL.64 R216, [R1+0x480] ;  /* 0x0004800001d87983 */ /* 0x000f240000100a00 */
[C---:B------:R-:W-:Y:S02]  /*a330*/  IMAD.WIDE R162, R5.reuse, 0x2, R162 ;  /* 0x0000000205a27825 */ /* 0x040fe400078e02a2 */
[----:B------:R-:W3:Y:S02]  /*a340*/  LDG.E.U16 R168, desc[UR10][R160.64] ;  /* 0x0000000aa0a87981 */ /* 0x000ee4000c1e1500 */
[C---:B------:R-:W-:Y:S02]  /*a350*/  IMAD.WIDE R156, R5.reuse, 0x2, R240 ;  /* 0x00000002059c7825 */ /* 0x040fe400078e02f0 */
[----:B------:R-:W3:Y:S04]  /*a360*/  LDL.64 R240, [R1+0x490] ;  /* 0x0004900001f07983 */ /* 0x000ee80000100a00 */
[----:B------:R0:W3:Y:S01]  /*a370*/  LDG.E.U16 R32, desc[UR10][R162.64] ;  /* 0x0000000aa2207981 */ /* 0x0000e2000c1e1500 */
[----:B--2---:R-:W-:-:S03]  /*a380*/  IMAD.WIDE R158, R5, 0x2, R158 ;  /* 0x00000002059e7825 */ /* 0x004fc600078e029e */
[----:B------:R-:W2:Y:S04]  /*a390*/  LDG.E.U16 R164, desc[UR10][R156.64] ;  /* 0x0000000a9ca47981 */ /* 0x000ea8000c1e1500 */
[----:B------:R1:W2:Y:S01]  /*a3a0*/  LDG.E.U16 R93, desc[UR10][R158.64] ;  /* 0x0000000a9e5d7981 */ /* 0x0002a2000c1e1500 */
[----:B0-----:R-:W-:-:S03]  /*a3b0*/  IMAD.WIDE R162, R5, 0x2, R234 ;  /* 0x0000000205a27825 */ /* 0x001fc600078e02ea */
[----:B------:R-:W2:Y:S01]  /*a3c0*/  LDL.64 R234, [R1+0x470] ;  /* 0x0004700001ea7983 */ /* 0x000ea20000100a00 */
[----:B-----5:R-:W-:-:S03]  /*a3d0*/  IMAD.WIDE R160, R5, 0x2, R214 ;  /* 0x0000000205a07825 */ /* 0x020fc600078e02d6 */
[----:B------:R-:W5:Y:S01]  /*a3e0*/  LDG.E.U16 R162, desc[UR10][R162.64] ;  /* 0x0000000aa2a27981 */ /* 0x000f62000c1e1500 */
[----:B-1----:R-:W-:-:S03]  /*a3f0*/  IMAD.WIDE R158, R5, 0x2, R238 ;  /* 0x00000002059e7825 */ /* 0x002fc600078e02ee */
[----:B------:R-:W5:Y:S04]  /*a400*/  LDL.64 R214, [R1+0x430] ;  /* 0x0004300001d67983 */ /* 0x000f680000100a00 */
[----:B------:R-:W5:Y:S04]  /*a410*/  LDL.64 R238, [R1+0x488] ;  /* 0x0004880001ee7983 */ /* 0x000f680000100a00 */
[----:B------:R0:W5:Y:S04]  /*a420*/  LDG.E.U16 R166, desc[UR10][R158.64] ;  /* 0x0000000a9ea67981 */ /* 0x000168000c1e1500 */
[----:B------:R4:W5:Y:S01]  /*a430*/  LDG.E.U16 R174, desc[UR10][R160.64] ;  /* 0x0000000aa0ae7981 */ /* 0x000962000c1e1500 */
[----:B0-----:R-:W-:-:S03]  /*a440*/  IMAD.WIDE R158, R5, 0x2, R218 ;  /* 0x00000002059e7825 */ /* 0x001fc600078e02da */
[----:B------:R-:W5:Y:S01]  /*a450*/  LDL.64 R218, [R1+0x450] ;  /* 0x0004500001da7983 */ /* 0x000f620000100a00 */
[----:B----4-:R-:W-:-:S03]  /*a460*/  IMAD.WIDE R160, R5, 0x2, R216 ;  /* 0x0000000205a07825 */ /* 0x010fc600078e02d8 */
[----:B------:R-:W4:Y:S01]  /*a470*/  LDL.64 R216, [R1+0x3f0] ;  /* 0x0003f00001d87983 */ /* 0x000f220000100a00 */
[----:B------:R-:W-:-:S03]  /*a480*/  IMAD.WIDE R156, R5, 0x2, R242 ;  /* 0x00000002059c7825 */ /* 0x000fc600078e02f2 */
[----:B------:R-:W4:Y:S04]  /*a490*/  LDG.E.U16 R172, desc[UR10][R158.64] ;  /* 0x0000000a9eac7981 */ /* 0x000f28000c1e1500 */
[----:B------:R3:W4:Y:S04]  /*a4a0*/  LDG.E.U16 R163, desc[UR10][R156.64] ;  /* 0x0000000a9ca37981 */ /* 0x000728000c1e1500 */
[----:B------:R-:W4:Y:S04]  /*a4b0*/  LDL.64 R242, [R1+0x3d0] ;  /* 0x0003d00001f27983 */ /* 0x000f280000100a00 */
[----:B------:R-:W4:Y:S01]  /*a4c0*/  LDG.E.U16 R180, desc[UR10][R160.64] ;  /* 0x0000000aa0b47981 */ /* 0x000f22000c1e1500 */
[----:B---3--:R-:W-:-:S03]  /*a4d0*/  IMAD.WIDE R156, R5, 0x2, R240 ;  /* 0x00000002059c7825 */ /* 0x008fc600078e02f0 */
[----:B------:R-:W3:Y:S04]  /*a4e0*/  LDL.64 R240, [R1+0x3b0] ;  /* 0x0003b00001f07983 */ /* 0x000ee80000100a00 */
[----:B------:R2:W3:Y:S02]  /*a4f0*/  LDG.E.U16 R176, desc[UR10][R156.64] ;  /* 0x0000000a9cb07981 */ /* 0x0004e4000c1e1500 */
[C---:B--2---:R-:W-:Y:S02]  /*a500*/  IMAD.WIDE R156, R5.reuse, 0x2, R234 ;  /* 0x00000002059c7825 */ /* 0x044fe400078e02ea */
[----:B------:R-:W2:Y:S04]  /*a510*/  LDL.64 R234, [R1+0x370] ;  /* 0x0003700001ea7983 */ /* 0x000ea80000100a00 */
[----:B------:R-:W2:Y:S04]  /*a520*/  LDG.E.U16 R182, desc[UR10][R156.64] ;  /* 0x0000000a9cb67981 */ /* 0x000ea8000c1e1500 */
[----:B------:R-:W3:Y:S01]  /*a530*/  LDL.64 R156, [R1+0x410] ;  /* 0x00041000019c7983 */ /* 0x000ee20000100a00 */
[----:B-----5:R-:W-:-:S03]  /*a540*/  IMAD.WIDE R158, R5, 0x2, R238 ;  /* 0x00000002059e7825 */ /* 0x020fc600078e02ee */
[----:B------:R-:W5:Y:S04]  /*a550*/  LDL.64 R238, [R1+0x390] ;  /* 0x0003900001ee7983 */ /* 0x000f680000100a00 */
[----:B------:R0:W5:Y:S02]  /*a560*/  LDG.E.U16 R178, desc[UR10][R158.64] ;  /* 0x0000000a9eb27981 */ /* 0x000164000c1e1500 */
[C---:B0-----:R-:W-:Y:S02]  /*a570*/  IMAD.WIDE R158, R5.reuse, 0x2, R218 ;  /* 0x00000002059e7825 */ /* 0x041fe400078e02da */
[----:B------:R-:W5:Y:S02]  /*a580*/  LDL.64 R218, [R1+0x468] ;  /* 0x0004680001da7983 */ /* 0x000f640000100a00 */
[----:B------:R-:W-:-:S02]  /*a590*/  IMAD.WIDE R160, R5, 0x2, R214 ;  /* 0x0000000205a07825 */ /* 0x000fc400078e02d6 */
[----:B------:R-:W5:Y:S04]  /*a5a0*/  LDL.64 R214, [R1+0x448] ;  /* 0x0004480001d67983 */ /* 0x000f680000100a00 */
[----:B------:R4:W5:Y:S04]  /*a5b0*/  LDG.E.U16 R184, desc[UR10][R158.64] ;  /* 0x0000000a9eb87981 */ /* 0x000968000c1e1500 */
[----:B------:R0:W5:Y:S01]  /*a5c0*/  LDG.E.U16 R186, desc[UR10][R160.64] ;  /* 0x0000000aa0ba7981 */ /* 0x000162000c1e1500 */
[----:B----4-:R-:W-:-:S03]  /*a5d0*/  IMAD.WIDE R158, R5, 0x2, R216 ;  /* 0x00000002059e7825 */ /* 0x010fc600078e02d8 */
[----:B------:R-:W4:Y:S01]  /*a5e0*/  LDL.64 R216, [R1+0x428] ;  /* 0x0004280001d87983 */ /* 0x000f220000100a00 */
[----:B0-----:R-:W-:-:S03]  /*a5f0*/  IMAD.WIDE R160, R5, 0x2, R242 ;  /* 0x0000000205a07825 */ /* 0x001fc600078e02f2 */
[----:B------:R-:W4:Y:S04]  /*a600*/  LDG.E.U16 R190, desc[UR10][R158.64] ;  /* 0x0000000a9ebe7981 */ /* 0x000f28000c1e1500 */
[----:B------:R-:W4:Y:S04]  /*a610*/  LDL.64 R242, [R1+0x3c8] ;  /* 0x0003c80001f27983 */ /* 0x000f280000100a00 */
[----:B------:R-:W4:Y:S01]  /*a620*/  LDG.E.U16 R192, desc[UR10][R160.64] ;  /* 0x0000000aa0c07981 */ /* 0x000f22000c1e1500 */
[----:B---3--:R-:W-:-:S05]  /*a630*/  IMAD.WIDE R156, R5, 0x2, R156 ;  /* 0x00000002059c7825 */ /* 0x008fca00078e029c */
[----:B------:R0:W3:Y:S02]  /*a640*/  LDG.E.U16 R188, desc[UR10][R156.64] ;  /* 0x0000000a9cbc7981 */ /* 0x0000e4000c1e1500 */
[C---:B0-----:R-:W-:Y:S02]  /*a650*/  IMAD.WIDE R156, R5.reuse, 0x2, R240 ;  /* 0x00000002059c7825 */ /* 0x041fe400078e02f0 */
[----:B------:R-:W3:Y:S04]  /*a660*/  LDL.64 R240, [R1+0x388] ;  /* 0x0003880001f07983 */ /* 0x000ee80000100a00 */
[----:B------:R0:W3:Y:S01]  /*a670*/  LDG.E.U16 R194, desc[UR10][R156.64] ;  /* 0x0000000a9cc27981 */ /* 0x0000e2000c1e1500 */
[----:B--2---:R-:W-:-:S03]  /*a680*/  IMAD.WIDE R160, R5, 0x2, R234 ;  /* 0x0000000205a07825 */ /* 0x004fc600078e02ea */
[----:B------:R-:W2:Y:S04]  /*a690*/  LDL.64 R234, [R1+0x460] ;  /* 0x0004600001ea7983 */ /* 0x000ea80000100a00 */
[----:B------:R-:W3:Y:S01]  /*a6a0*/  LDG.E.U16 R198, desc[UR10][R160.64] ;  /* 0x0000000aa0c67981 */ /* 0x000ee2000c1e1500 */
[----:B-----5:R-:W-:-:S03]  /*a6b0*/  IMAD.WIDE R158, R5, 0x2, R238 ;  /* 0x00000002059e7825 */ /* 0x020fc600078e02ee */
[----:B------:R-:W5:Y:S04]  /*a6c0*/  LDL.64 R238, [R1+0x3a8] ;  /* 0x0003a80001ee7983 */ /* 0x000f680000100a00 */
[----:B------:R1:W3:Y:S01]  /*a6d0*/  LDG.E.U16 R196, desc[UR10][R158.64] ;  /* 0x0000000a9ec47981 */ /* 0x0002e2000c1e1500 */
[----:B0-----:R-:W-:-:S03]  /*a6e0*/  IMAD.WIDE R156, R5, 0x2, R218 ;  /* 0x00000002059c7825 */ /* 0x001fc600078e02da */
[----:B------:R-:W3:Y:S04]  /*a6f0*/  LDL.64 R218, [R1+0x440] ;  /* 0x0004400001da7983 */ /* 0x000ee80000100a00 */
[----:B------:R-:W3:Y:S01]  /*a700*/  LDG.E.U16 R200, desc[UR10][R156.64] ;  /* 0x0000000a9cc87981 */ /* 0x000ee2000c1e1500 */
[----:B-1----:R-:W-:-:S03]  /*a710*/  IMAD.WIDE R158, R5, 0x2, R214 ;  /* 0x00000002059e7825 */ /* 0x002fc600078e02d6 */
[----:B------:R-:W2:Y:S04]  /*a720*/  LDL.64 R214, [R1+0x368] ;  /* 0x0003680001d67983 */ /* 0x000ea80000100a00 */
[----:B------:R-:W3:Y:S04]  /*a730*/  LDG.E.U16 R202, desc[UR10][R158.64] ;  /* 0x0000000a9eca7981 */ /* 0x000ee8000c1e1500 */
[----:B------:R-:W5:Y:S01]  /*a740*/  LDL.64 R156, [R1+0x408] ;  /* 0x00040800019c7983 */ /* 0x000f620000100a00 */
[----:B----4-:R-:W-:-:S03]  /*a750*/  IMAD.WIDE R160, R5, 0x2, R216 ;  /* 0x0000000205a07825 */ /* 0x010fc600078e02d8 */
[----:B------:R-:W4:Y:S04]  /*a760*/  LDL.64 R216, [R1+0x420] ;  /* 0x0004200001d87983 */ /* 0x000f280000100a00 */
[----:B------:R-:W3:Y:S04]  /*a770*/  LDL.64 R158, [R1+0x3e8] ;  /* 0x0003e800019e7983 */ /* 0x000ee80000100a00 */
[----:B------:R0:W3:Y:S02]  /*a780*/  LDG.E.U16 R204, desc[UR10][R160.64] ;  /* 0x0000000aa0cc7981 */ /* 0x0000e4000c1e1500 */
[----:B0-----:R-:W-:-:S02]  /*a790*/  IMAD.WIDE R160, R5, 0x2, R242 ;  /* 0x0000000205a07825 */ /* 0x001fc400078e02f2 */
[----:B------:R-:W3:Y:S04]  /*a7a0*/  LDL.64 R242, [R1+0x360] ;  /* 0x0003600001f27983 */ /* 0x000ee80000100a00 */
[----:B------:R2:W3:Y:S01]  /*a7b0*/  LDG.E.U16 R210, desc[UR10][R160.64] ;  /* 0x0000000aa0d27981 */ /* 0x0004e2000c1e1500 */
[----:B-----5:R-:W-:-:S05]  /*a7c0*/  IMAD.WIDE R156, R5, 0x2, R156 ;  /* 0x00000002059c7825 */ /* 0x020fca00078e029c */
[----:B------:R0:W5:Y:S01]  /*a7d0*/  LDG.E.U16 R206, desc[UR10][R156.64] ;  /* 0x0000000a9cce7981 */ /* 0x000162000c1e1500 */
[----:B--2---:R-:W-:-:S05]  /*a7e0*/  IMAD.WIDE R160, R5, 0x2, R214 ;  /* 0x0000000205a07825 */ /* 0x004fca00078e02d6 */
[----:B------:R4:W2:Y:S01]  /*a7f0*/  LDG.E.U16 R215, desc[UR10][R160.64] ;  /* 0x0000000aa0d77981 */ /* 0x0008a2000c1e1500 */
[----:B0-----:R-:W-:-:S03]  /*a800*/  IMAD.WIDE R156, R5, 0x2, R238 ;  /* 0x00000002059c7825 */ /* 0x001fc600078e02ee */
[----:B------:R-:W5:Y:S04]  /*a810*/  LDL.64 R238, [R1+0x3c0] ;  /* 0x0003c00001ee7983 */ /* 0x000f680000100a00 */
[----:B------:R0:W2:Y:S01]  /*a820*/  LDG.E.U16 R212, desc[UR10][R156.64] ;  /* 0x0000000a9cd47981 */ /* 0x0000a2000c1e1500 */
[----:B----4-:R-:W-:-:S04]  /*a830*/  IMAD.WIDE R160, R5, 0x2, R216 ;  /* 0x0000000205a07825 */ /* 0x010fc800078e02d8 */
[C---:B0-----:R-:W-:Y:S02]  /*a840*/  IMAD.WIDE R156, R5.reuse, 0x2, R234 ;  /* 0x00000002059c7825 */ /* 0x041fe400078e02ea */
[----:B------:R-:W4:Y:S04]  /*a850*/  LDL.64 R234, [R1+0x478] ;  /* 0x0004780001ea7983 */ /* 0x000f280000100a00 */
[----:B------:R-:W2:Y:S04]  /*a860*/  LDG.E.U16 R216, desc[UR10][R156.64] ;  /* 0x0000000a9cd87981 */ /* 0x000ea8000c1e1500 */
[----:B------:R-:W5:Y:S01]  /*a870*/  LDL.64 R156, [R1+0x400] ;  /* 0x00040000019c7983 */ /* 0x000f620000100a00 */
[----:B---3--:R-:W-:-:S05]  /*a880*/  IMAD.WIDE R158, R5, 0x2, R158 ;  /* 0x00000002059e7825 */ /* 0x008fca00078e029e */
[----:B------:R0:W3:Y:S02]  /*a890*/  LDG.E.U16 R208, desc[UR10][R158.64] ;  /* 0x0000000a9ed07981 */ /* 0x0000e4000c1e1500 */
[C---:B0-----:R-:W-:Y:S02]  /*a8a0*/  IMAD.WIDE R158, R5.reuse, 0x2, R240 ;  /* 0x00000002059e7825 */ /* 0x041fe400078e02f0 */
[----:B------:R-:W4:Y:S04]  /*a8b0*/  LDL.64 R240, [R1+0x498] ;  /* 0x0004980001f07983 */ /* 0x000f280000100a00 */
[----:B------:R0:W2:Y:S02]  /*a8c0*/  LDG.E.U16 R214, desc[UR10][R158.64] ;  /* 0x0000000a9ed67981 */ /* 0x0000a4000c1e1500 */
[----:B0-----:R-:W-:-:S02]  /*a8d0*/  IMAD.WIDE R158, R5, 0x2, R218 ;  /* 0x00000002059e7825 */ /* 0x001fc400078e02da */
[----:B------:R-:W2:Y:S04]  /*a8e0*/  LDG.E.U16 R218, desc[UR10][R160.64] ;  /* 0x0000000aa0da7981 */ /* 0x000ea8000c1e1500 */
[----:B------:R0:W2:Y:S04]  /*a8f0*/  LDG.E.U16 R217, desc[UR10][R158.64] ;  /* 0x0000000a9ed97981 */ /* 0x0000a8000c1e1500 */
[----:B------:R-:W0:Y:S01]  /*a900*/  LDL.64 R158, [R1+0x3e0] ;  /* 0x0003e000019e7983 */ /* 0x000e220000100a00 */
[----:B-----5:R-:W-:-:S05]  /*a910*/  IMAD.WIDE R156, R5, 0x2, R156 ;  /* 0x00000002059c7825 */ /* 0x020fca00078e029c */
[----:B------:R1:W5:Y:S04]  /*a920*/  LDG.E.U16 R219, desc[UR10][R156.64] ;  /* 0x0000000a9cdb7981 */ /* 0x000368000c1e1500 */
[----:B------:R-:W1:Y:S01]  /*a930*/  LDL.64 R156, [R1+0x3a0] ;  /* 0x0003a000019c7983 */ /* 0x000e620000100a00 */
[----:B0-----:R-:W-:-:S05]  /*a940*/  IMAD.WIDE R158, R5, 0x2, R158 ;  /* 0x00000002059e7825 */ /* 0x001fca00078e029e */
[----:B------:R0:W5:Y:S04]  /*a950*/  LDG.E.U16 R221, desc[UR10][R158.64] ;  /* 0x0000000a9edd7981 */ /* 0x000168000c1e1500 */
[----:B------:R-:W0:Y:S01]  /*a960*/  LDL.64 R158, [R1+0x380] ;  /* 0x00038000019e7983 */ /* 0x000e220000100a00 */
[----:B-1----:R-:W-:-:S05]  /*a970*/  IMAD.WIDE R156, R5, 0x2, R156 ;  /* 0x00000002059c7825 */ /* 0x002fca00078e029c */
[----:B------:R-:W5:Y:S04]  /*a980*/  LDG.E.U16 R225, desc[UR10][R156.64] ;  /* 0x0000000a9ce17981 */ /* 0x000f68000c1e1500 */
[----:B------:R-:W3:Y:S01]  /*a990*/  LDL.64 R156, [R1+0x4b8] ;  /* 0x0004b800019c7983 */ /* 0x000ee20000100a00 */
[----:B------:R-:W-:-:S03]  /*a9a0*/  IMAD.WIDE R160, R5, 0x2, R238 ;  /* 0x0000000205a07825 */ /* 0x000fc600078e02ee */
[----:B------:R-:W2:Y:S04]  /*a9b0*/  LDL.64 R238, [R1+0x418] ;  /* 0x0004180001ee7983 */ /* 0x000ea80000100a00 */
[----:B------:R-:W5:Y:S01]  /*a9c0*/  LDG.E.U16 R223, desc[UR10][R160.64] ;  /* 0x0000000aa0df7981 */ /* 0x000f62000c1e1500 */
[----:B0-----:R-:W-:-:S05]  /*a9d0*/  IMAD.WIDE R158, R5, 0x2, R158 ;  /* 0x00000002059e7825 */ /* 0x001fca00078e029e */
[----:B------:R4:W5:Y:S02]  /*a9e0*/  LDG.E.U16 R227, desc[UR10][R158.64] ;  /* 0x0000000a9ee37981 */ /* 0x000964000c1e1500 */
[C---:B----4-:R-:W-:Y:S02]  /*a9f0*/  IMAD.WIDE R158, R5.reuse, 0x2, R240 ;  /* 0x00000002059e7825 */ /* 0x050fe400078e02f0 */
[----:B------:R-:W4:Y:S04]  /*aa00*/  LDL.64 R240, [R1+0x358] ;  /* 0x0003580001f07983 */ /* 0x000f280000100a00 */
[----:B------:R-:W5:Y:S04]  /*aa10*/  LDG.E.U16 R233, desc[UR10][R158.64] ;  /* 0x0000000a9ee97981 */ /* 0x000f68000c1e1500 */
[----:B------:R-:W4:Y:S01]  /*aa20*/  LDL.64 R158, [R1+0x438] ;  /* 0x00043800019e7983 */ /* 0x000f220000100a00 */
[----:B---3--:R-:W-:-:S05]  /*aa30*/  IMAD.WIDE R156, R5, 0x2, R156 ;  /* 0x00000002059c7825 */ /* 0x008fca00078e029c */
[----:B------:R-:W3:Y:S04]  /*aa40*/  LDG.E.U16 R231, desc[UR10][R156.64] ;  /* 0x0000000a9ce77981 */ /* 0x000ee8000c1e1500 */
[----:B------:R-:W5:Y:S01]  /*aa50*/  LDL.64 R156, [R1+0x458] ;  /* 0x00045800019c7983 */ /* 0x000f620000100a00 */
[----:B------:R-:W-:-:S03]  /*aa60*/  IMAD.WIDE R160, R5, 0x2, R242 ;  /* 0x0000000205a07825 */ /* 0x000fc600078e02f2 */
[----:B------:R-:W3:Y:S04]  /*aa70*/  LDL.64 R242, [R1+0x3b8] ;  /* 0x0003b80001f27983 */ /* 0x000ee80000100a00 */
[----:B------:R0:W3:Y:S02]  /*aa80*/  LDG.E.U16 R229, desc[UR10][R160.64] ;  /* 0x0000000aa0e57981 */ /* 0x0000e4000c1e1500 */
[----:B0-----:R-:W-:-:S05]  /*aa90*/  IMAD.WIDE R160, R5, 0x2, R234 ;  /* 0x0000000205a07825 */ /* 0x001fca00078e02ea */
[----:B------:R2:W3:Y:S02]  /*aaa0*/  LDG.E.U16 R234, desc[UR10][R160.64] ;  /* 0x0000000aa0ea7981 */ /* 0x0004e4000c1e1500 */
[----:B--2---:R-:W-:-:S05]  /*aab0*/  IMAD.WIDE R160, R5, 0x2, R238 ;  /* 0x0000000205a07825 */ /* 0x004fca00078e02ee */
[----:B------:R3:W2:Y:S01]  /*aac0*/  LDG.E.U16 R239, desc[UR10][R160.64] ;  /* 0x0000000aa0ef7981 */ /* 0x0006a2000c1e1500 */
[----:B----4-:R-:W-:-:S05]  /*aad0*/  IMAD.WIDE R158, R5, 0x2, R158 ;  /* 0x00000002059e7825 */ /* 0x010fca00078e029e */
[----:B------:R0:W4:Y:S04]  /*aae0*/  LDG.E.U16 R238, desc[UR10][R158.64] ;  /* 0x0000000a9eee7981 */ /* 0x000128000c1e1500 */
[----:B------:R-:W0:Y:S01]  /*aaf0*/  LDL.64 R158, [R1+0x3d8] ;  /* 0x0003d800019e7983 */ /* 0x000e220000100a00 */
[----:B-----5:R-:W-:-:S05]  /*ab00*/  IMAD.WIDE R156, R5, 0x2, R156 ;  /* 0x00000002059c7825 */ /* 0x020fca00078e029c */
[----:B------:R1:W5:Y:S04]  /*ab10*/  LDG.E.U16 R235, desc[UR10][R156.64] ;  /* 0x0000000a9ceb7981 */ /* 0x000368000c1e1500 */
[----:B------:R-:W1:Y:S01]  /*ab20*/  LDL.64 R156, [R1+0x3f8] ;  /* 0x0003f800019c7983 */ /* 0x000e620000100a00 */
[----:B---3--:R-:W-:-:S05]  /*ab30*/  IMAD.WIDE R160, R5, 0x2, R242 ;  /* 0x0000000205a07825 */ /* 0x008fca00078e02f2 */
[----:B------:R3:W2:Y:S01]  /*ab40*/  LDG.E.U16 R246, desc[UR10][R160.64] ;  /* 0x0000000aa0f67981 */ /* 0x0006a2000c1e1500 */
[----:B0-----:R-:W-:-:S05]  /*ab50*/  IMAD.WIDE R158, R5, 0x2, R158 ;  /* 0x00000002059e7825 */ /* 0x001fca00078e029e */
[----:B------:R0:W2:Y:S04]  /*ab60*/  LDG.E.U16 R243, desc[UR10][R158.64] ;  /* 0x0000000a9ef37981 */ /* 0x0000a8000c1e1500 */
[----:B------:R-:W0:Y:S01]  /*ab70*/  LDL.64 R158, [R1+0x378] ;  /* 0x00037800019e7983 */ /* 0x000e220000100a00 */
[----:B-1----:R-:W-:-:S05]  /*ab80*/  IMAD.WIDE R156, R5, 0x2, R156 ;  /* 0x00000002059c7825 */ /* 0x002fca00078e029c */
[----:B------:R-:W2:Y:S04]  /*ab90*/  LDG.E.U16 R242, desc[UR10][R156.64] ;  /* 0x0000000a9cf27981 */ /* 0x000ea8000c1e1500 */
[----:B------:R-:W4:Y:S01]  /*aba0*/  LDL.64 R156, [R1+0x398] ;  /* 0x00039800019c7983 */ /* 0x000f220000100a00 */
[----:B---3--:R-:W-:-:S06]  /*abb0*/  IMAD.WIDE R160, R5, 0x2, R240 ;  /* 0x0000000205a07825 */ /* 0x008fcc00078e02f0 */
[----:B------:R1:W3:Y:S01]  /*abc0*/  LDG.E.U16 R161, desc[UR10][R160.64] ;  /* 0x0000000aa0a17981 */ /* 0x0002e2000c1e1500 */
[----:B0-----:R-:W-:-:S05]  /*abd0*/  IMAD.WIDE R158, R5, 0x2, R158 ;  /* 0x00000002059e7825 */ /* 0x001fca00078e029e */
[----:B------:R0:W3:Y:S01]  /*abe0*/  LDG.E.U16 R241, desc[UR10][R158.64] ;  /* 0x0000000a9ef17981 */ /* 0x0000e2000c1e1500 */
[----:B-1----:R-:W1:Y:S03]  /*abf0*/  S2R R160, SR_TID.X ;  /* 0x0000000000a07919 */ /* 0x002e660000002100 */
[----:B0-----:R-:W-:Y:S01]  /*ac00*/  LDS R158, [R222] ;  /* 0x00000000de9e7984 */ /* 0x001fe20000000800 */
[----:B-1----:R-:W-:Y:S01]  /*ac10*/  LOP3.LUT R159, R160, 0xe0, RZ, 0xc0, !PT ;  /* 0x000000e0a09f7812 */ /* 0x002fe200078ec0ff */
[----:B----4-:R-:W-:-:S05]  /*ac20*/  IMAD.WIDE R156, R5, 0x2, R156 ;  /* 0x00000002059c7825 */ /* 0x010fca00078e029c */
[----:B------:R0:W4:Y:S02]  /*ac30*/  LDG.E.U16 R240, desc[UR10][R156.64] ;  /* 0x0000000a9cf07981 */ /* 0x000124000c1e1500 */
[----:B0-----:R-:W0:Y:S02]  /*ac40*/  S2R R157, SR_TID.X ;  /* 0x00000000009d7919 */ /* 0x001e240000002100 */
[----:B0-----:R-:W-:-:S04]  /*ac50*/  LOP3.LUT R157, R157, 0x1c, RZ, 0xc0, !PT ;  /* 0x0000001c9d9d7812 */ /* 0x001fc800078ec0ff */
[----:B------:R-:W-:-:S05]  /*ac60*/  LEA R157, R157, UR8, 0x3 ;  /* 0x000000089d9d7c11 */ /* 0x000fca000f8e18ff */
[----:B------:R-:W0:Y:S04]  /*ac70*/  LDS R156, [R157] ;  /* 0x000000009d9c7984 */ /* 0x000e280000000800 */
[----:B------:R-:W-:Y:S01]  /*ac80*/  LDS R157, [R213] ;  /* 0x00000000d59d7984 */ /* 0x000fe20000000800 */
[----:B0-----:R-:W-:-:S03]  /*ac90*/  FFMA R211, R6, R211, R156 ;  /* 0x000000d306d37223 */ /* 0x001fc6000000009c */
[----:B------:R-:W-:Y:S01]  /*aca0*/  LDS R156, [R220] ;  /* 0x00000000dc9c7984 */ /* 0x000fe20000000800 */
[----:B------:R-:W-:Y:S06]  /*acb0*/  BAR.SYNC.DEFER_BLOCKING 0x0 ;  /* 0x0000000000007b1d */ /* 0x000fec0000010000 */
[----:B------:R0:W-:Y:S02]  /*acc0*/  STS.U16 [R8+UR8], R203 ;  /* 0x000000cb08007988 */ /* 0x0001e40008000408 */
[C---:B0-----:R-:W-:Y:S01]  /*acd0*/  LOP3.LUT R203, R160.reuse, 0x7, RZ, 0xc0, !PT ;  /* 0x00000007a0cb7812 */ /* 0x041fe200078ec0ff */
[----:B------:R-:W-:-:S04]  /*ace0*/  IMAD.SHL.U32 R160, R160, 0x2, RZ ;  /* 0x00000002a0a07824 */ /* 0x000fc800078e00ff */
[C---:B------:R-:W-:Y:S02]  /*acf0*/  IMAD R159, R203.reuse, 0x4, R159 ;  /* 0x00000004cb9f7824 */ /* 0x040fe400078e029f */
[----:B------:R-:W-:-:S05]  /*ad00*/  IMAD.SHL.U32 R203, R203, 0x10, RZ ;  /* 0x00000010cbcb7824 */ /* 0x000fca00078e00ff */
[----:B------:R-:W-:-:S04]  /*ad10*/  LOP3.LUT R160, R203, 0x30, R160, 0x78, !PT ;  /* 0x00000030cba07812 */ /* 0x000fc800078e78a0 */
[----:B------:R-:W-:Y:S02]  /*ad20*/  LEA R159, R159, R160, 0x6 ;  /* 0x000000a09f9f7211 */ /* 0x000fe400078e30ff */
[----:B------:R-:W0:Y:S02]  /*ad30*/  S2R R160, SR_TID.X ;  /* 0x0000000000a07919 */ /* 0x000e240000002100 */
[----:B0-----:R-:W-:-:S05]  /*ad40*/  IMAD.SHL.U32 R160, R160, 0x100, RZ ;  /* 0x00000100a0a07824 */ /* 0x001fca00078e00ff */
[----:B------:R-:W-:Y:S02]  /*ad50*/  LOP3.LUT R160, R203, 0xf00, R160, 0xf8, !PT ;  /* 0x00000f00cba07812 */ /* 0x000fe400078ef8a0 */
[----:B------:R-:W0:Y:S01]  /*ad60*/  S2R R203, SR_TID.X ;  /* 0x0000000000cb7919 */ /* 0x000e220000002100 */
[----:B------:R-:W-:Y:S04]  /*ad70*/  STS.U16 [R8+UR8+0x800], R195 ;  /* 0x000800c308007988 */ /* 0x000fe80008000408 */
[----:B------:R-:W-:Y:S04]  /*ad80*/  STS.U16 [R8+UR8+0x1000], R187 ;  /* 0x001000bb08007988 */ /* 0x000fe80008000408 */
[----:B------:R-:W-:Y:S04]  /*ad90*/  STS.U16 [R8+UR8+0x1800], R179 ;  /* 0x001800b308007988 */ /* 0x000fe80008000408 */
[----:B------:R-:W-:Y:S04]  /*ada0*/  STS.U16 [R8+UR8+0x2000], R171 ;  /* 0x002000ab08007988 */ /* 0x000fe80008000408 */
[----:B------:R-:W-:Y:S04]  /*adb0*/  STS.U16 [R8+UR8+0x2800], R165 ;  /* 0x002800a508007988 */ /* 0x000fe80008000408 */
[----:B------:R-:W-:Y:S01]  /*adc0*/  STS.U16 [R8+UR8+0x3000], R121 ;  /* 0x0030007908007988 */ /* 0x000fe20008000408 */
[----:B0-----:R-:W-:-:S02]  /*add0*/  LOP3.LUT R160, R160, 0x10, R203, 0x78, !PT ;  /* 0x00000010a0a07812 */ /* 0x001fc400078e78cb */
        /* <DEDUP_REMOVED lines=90> */
[----:B------:R-:W-:-:S03]  /*b380*/  F2FP.F16.F32.PACK_AB R23, R18, R23 ;  /* 0x000000171217723e */ /* 0x000fc600000000ff */
[----:B------:R0:W-:Y:S04]  /*b390*/  STS.U16 [R247+UR8+0x8600], R34 ;  /* 0x00860022f7007988 */ /* 0x0001e80008000408 */
[----:B------:R1:W-:Y:S04]  /*b3a0*/  STS.U16 [R247+UR8+0x7e00], R35 ;  /* 0x007e0023f7007988 */ /* 0x0003e80008000408 */
[----:B------:R5:W-:Y:S01]  /*b3b0*/  STS.U16 [R247+UR8+0x8e00], R33 ;  /* 0x008e0021f7007988 */ /* 0x000be20008000408 */
[----:B0-----:R-:W-:-:S03]  /*b3c0*/  F2FP.F16.F32.PACK_AB R34, R20, R28 ;  /* 0x0000001c1422723e */ /* 0x001fc600000000ff */
[----:B------:R0:W-:Y:S01]  /*b3d0*/  STS.U16 [R247+UR8+0x9600], R32 ;  /* 0x00960020f7007988 */ /* 0x0001e20008000408 */
[----:B------:R-:W-:Y:S02]  /*b3e0*/  F2FP.F16.F32.PACK_AB R20, R22, R26 ;  /* 0x0000001a1614723e */ /* 0x000fe400000000ff */
[----:B-1----:R-:W-:Y:S02]  /*b3f0*/  F2FP.F16.F32.PACK_AB R35, R21, R27 ;  /* 0x0000001b1523723e */ /* 0x002fe400000000ff */
[----:B------:R-:W-:Y:S02]  /*b400*/  F2FP.F16.F32.PACK_AB R21, R16, R25 ;  /* 0x000000191015723e */ /* 0x000fe400000000ff */
[----:B-----5:R-:W-:Y:S02]  /*b410*/  F2FP.F16.F32.PACK_AB R33, R19, R29 ;  /* 0x0000001d1321723e */ /* 0x020fe400000000ff */
[----:B------:R-:W-:Y:S02]  /*b420*/  F2FP.F16.F32.PACK_AB R22, R17, R24 ;  /* 0x000000181116723e */ /* 0x000fe400000000ff */
[----:B0-----:R-:W-:Y:S01]  /*b430*/  F2FP.F16.F32.PACK_AB R32, R31, R30 ;  /* 0x0000001e1f20723e */ /* 0x001fe200000000ff */
        /* <DEDUP_REMOVED lines=25> */
[----:B----4-:R-:W-:Y:S04]  /*b5d0*/  STS.U16 [R247+UR8+0xee00], R240 ;  /* 0x00ee00f0f7007988 */ /* 0x010fe80008000408 */
[----:B---3--:R-:W-:Y:S04]  /*b5e0*/  STS.U16 [R247+UR8+0xf600], R241 ;  /* 0x00f600f1f7007988 */ /* 0x008fe80008000408 */
[----:B------:R-:W-:Y:S04]  /*b5f0*/  STS.U16 [R247+UR8+0xfe00], R161 ;  /* 0x00fe00a1f7007988 */ /* 0x000fe80008000408 */
[----:B------:R-:W-:Y:S04]  /*b600*/  STSM.16.M88.4 [R224+0x14000], R32 ;  /* 0x01400020e0007844 */ /* 0x000fe80000000200 */
[----:B------:R-:W-:Y:S01]  /*b610*/  STSM.16.M88.4 [R224+0x15000], R20 ;  /* 0x01500014e0007844 */ /* 0x000fe20000000200 */
[----:B------:R-:W-:Y:S06]  /*b620*/  BAR.SYNC.DEFER_BLOCKING 0x0 ;  /* 0x0000000000007b1d */ /* 0x000fec0000010000 */
[----:B------:R-:W-:Y:S04]  /*b630*/  LDSM.16.M88.4 R52, [R160+UR8+0x14000] ;  /* 0x01400008a034783b */ /* 0x000fe80008000200 */
[----:B------:R-:W1:Y:S04]  /*b640*/  LDSM.16.M88.4 R16, [R159+UR8] ;  /* 0x000000089f10783b */ /* 0x000e680008000200 */
[----:B------:R-:W2:Y:S04]  /*b650*/  LDSM.16.M88.4 R32, [R159+UR8+0x4000] ;  /* 0x004000089f20783b */ /* 0x000ea80008000200 */
[----:B------:R-:W3:Y:S04]  /*b660*/  LDSM.16.M88.4 R28, [R159+UR8+0x8000] ;  /* 0x008000089f1c783b */ /* 0x000ee80008000200 */
[----:B------:R-:W4:Y:S04]  /*b670*/  LDSM.16.M88.4 R20, [R159+UR8+0xc000] ;  /* 0x00c000089f14783b */ /* 0x000f280008000200 */
[----:B------:R-:W5:Y:S01]  /*b680*/  LDSM.16.M88.4 R24, [R160+UR8+0x15000] ;  /* 0x01500008a018783b */ /* 0x000f620008000200 */
[C---:B0-----:R-:W-:Y:S01]  /*b690*/  FMUL R36, R6.reuse, R60 ;  /* 0x0000003c06247220 */ /* 0x041fe20000400000 */
[C---:B------:R-:W-:Y:S01]  /*b6a0*/  FMUL R37, R6.reuse, R61 ;  /* 0x0000003d06257220 */ /* 0x040fe20000400000 */
        /* <DEDUP_REMOVED lines=11> */
[----:B------:R-:W-:Y:S01]  /*b760*/  FMUL R69, R6, R69 ;  /* 0x0000004506457220 */ /* 0x000fe20000400000 */
[C---:B------:R-:W-:Y:S01]  /*b770*/  FMUL R70, R7.reuse, R70 ;  /* 0x0000004607467220 */ /* 0x040fe20000400000 */
[----:B------:R-:W-:Y:S01]  /*b780*/  FMUL R71, R7, R71 ;  /* 0x0000004707477220 */ /* 0x000fe20000400000 */
[----:B------:R-:W-:-:S05]  /*b790*/  LOP3.LUT R6, R160, 0x20, RZ, 0x3c, !PT ;  /* 0x00000020a0067812 */ /* 0x000fca00078e3cff */
[----:B------:R-:W0:Y:S01]  /*b7a0*/  LDSM.16.M88.4 R44, [R6+UR8+0x14000] ;  /* 0x01400008062c783b */ /* 0x000e220008000200 */
[C---:B-1----:R-:W-:Y:S03]  /*b7b0*/  HMMA.16816.F32 R36, R52.reuse, R16, R36 ;  /* 0x000000103424723c */ /* 0x042fe60000001824 */
[----:B------:R-:W1:Y:S03]  /*b7c0*/  LDSM.16.M88.4 R60, [R6+UR8+0x15000] ;  /* 0x01500008063c783b */ /* 0x000e660008000200 */
[C---:B--2---:R-:W-:Y:S06]  /*b7d0*/  HMMA.16816.F32 R40, R52.reuse, R32, R40 ;  /* 0x000000203428723c */ /* 0x044fec0000001828 */
[C---:B---3--:R-:W-:Y:S06]  /*b7e0*/  HMMA.16816.F32 R48, R52.reuse, R28, R48 ;  /* 0x0000001c3430723c */ /* 0x048fec0000001830 */
[----:B----4-:R-:W-:Y:S07]  /*b7f0*/  HMMA.16816.F32 R52, R52, R20, R68 ;  /* 0x000000143434723c */ /* 0x010fee0000001844 */
        /* <DEDUP_REMOVED lines=8> */
[----:B------:R-:W-:-:S02]  /*b880*/  FMUL R76, R15, R76 ;  /* 0x0000004c0f4c7220 */ /* 0x000fc40000400000 */
[----:B-----5:R-:W-:Y:S01]  /*b890*/  HMMA.16816.F32 R56, R24, R16, R68 ;  /* 0x000000101838723c */ /* 0x020fe20000001844 */
[----:B------:R-:W-:Y:S01]  /*b8a0*/  FMUL R77, R15, R77 ;  /* 0x0000004d0f4d7220 */ /* 0x000fe20000400000 */
[C---:B------:R-:W-:Y:S01]  /*b8b0*/  FMUL R78, R14.reuse, R78 ;  /* 0x0000004e0e4e7220 */ /* 0x040fe20000400000 */
[----:B------:R-:W-:-:S04]  /*b8c0*/  FMUL R79, R14, R79 ;  /* 0x0000004f0e4f7220 */ /* 0x000fc80000400000 */
[C---:B------:R-:W-:Y:S01]  /*b8d0*/  FMUL R68, R15.reuse, R80 ;  /* 0x000000500f447220 */ /* 0x040fe20000400000 */
[----:B------:R-:W-:Y:S01]  /*b8e0*/  FMUL R69, R15, R81 ;  /* 0x000000510f457220 */ /* 0x000fe20000400000 */
[C---:B------:R-:W-:Y:S01]  /*b8f0*/  FMUL R70, R14.reuse, R82 ;  /* 0x000000520e467220 */ /* 0x040fe20000400000 */
[----:B------:R-:W-:Y:S01]  /*b900*/  FMUL R71, R14, R83 ;  /* 0x000000530e477220 */ /* 0x000fe20000400000 */
[----:B------:R-:W-:Y:S01]  /*b910*/  HMMA.16816.F32 R64, R24, R32, R64 ;  /* 0x000000201840723c */ /* 0x000fe20000001840 */
[----:B------:R-:W-:Y:S02]  /*b920*/  LOP3.LUT R16, R160, 0x40, RZ, 0x3c, !PT ;  /* 0x00000040a0107812 */ /* 0x000fe400078e3cff */
[----:B------:R-:W-:-:S03]  /*b930*/  LOP3.LUT R17, R159, 0x40, RZ, 0x3c, !PT ;  /* 0x000000409f117812 */ /* 0x000fc600078e3cff */
[C---:B------:R-:W-:Y:S01]  /*b940*/  HMMA.16816.F32 R68, R24.reuse, R28, R68 ;  /* 0x0000001c1844723c */ /* 0x040fe20000001844 */
[----:B------:R-:W-:Y:S04]  /*b950*/  LDSM.16.M88.4 R80, [R16+UR8+0x14000] ;  /* 0x014000081050783b */ /* 0x000fe80008000200 */
[----:B------:R-:W2:Y:S01]  /*b960*/  LDSM.16.M88.4 R72, [R17+UR8] ;  /* 0x000000081148783b */ /* 0x000ea20008000200 */
[----:B------:R-:W-:Y:S03]  /*b970*/  HMMA.16816.F32 R24, R24, R20, R76 ;  /* 0x000000141818723c */ /* 0x000fe6000000184c */
[----:B------:R-:W3:Y:S04]  /*b980*/  LDSM.16.M88.4 R76, [R17+UR8+0x4000] ;  /* 0x00400008114c783b */ /* 0x000ee80008000200 */
[----:B------:R-:W4:Y:S04]  /*b990*/  LDSM.16.M88.4 R92, [R17+UR8+0x8000] ;  /* 0x00800008115c783b */ /* 0x000f280008000200 */
[----:B------:R-:W5:Y:S04]  /*b9a0*/  LDSM.16.M88.4 R88, [R17+UR8+0xc000] ;  /* 0x00c000081158783b */ /* 0x000f680008000200 */
[----:B------:R-:W5:Y:S01]  /*b9b0*/  LDSM.16.M88.4 R84, [R16+UR8+0x15000] ;  /* 0x015000081054783b */ /* 0x000f620008000200 */
[C---:B0-----:R-:W-:Y:S03]  /*b9c0*/  HMMA.16816.F32 R36, R44.reuse, R18, R36 ;  /* 0x000000122c24723c */ /* 0x041fe60000001824 */
[----:B------:R-:W-:Y:S03]  /*b9d0*/  LDSM.16.M88.4 R96, [R16+UR8+0x15080] ;  /* 0x015080081060783b */ /* 0x000fe60008000200 */
[C---:B------:R-:W-:Y:S06]  /*b9e0*/  HMMA.16816.F32 R40, R44.reuse, R34, R40 ;  /* 0x000000222c28723c */ /* 0x040fec0000001828 */
[C---:B------:R-:W-:Y:S06]  /*b9f0*/  HMMA.16816.F32 R48, R44.reuse, R30, R48 ;  /* 0x0000001e2c30723c */ /* 0x040fec0000001830 */
[----:B------:R-:W-:Y:S01]  /*ba00*/  HMMA.16816.F32 R52, R44, R22, R52 ;  /* 0x000000162c34723c */ /* 0x000fe20000001834 */
[----:B------:R-:W-:Y:S05]  /*ba10*/  LDSM.16.M88.4 R44, [R159+UR8+0x4080] ;  /* 0x004080089f2c783b */ /* 0x000fea0008000200 */
[C---:B-1----:R-:W-:Y:S06]  /*ba20*/  HMMA.16816.F32 R56, R60.reuse, R18, R56 ;  /* 0x000000123c38723c */ /* 0x042fec0000001838 */
[C---:B------:R-:W-:Y:S01]  /*ba30*/  HMMA.16816.F32 R64, R60.reuse, R34, R64 ;  /* 0x000000223c40723c */ /* 0x040fe20000001840 */
[----:B------:R-:W-:Y:S01]  /*ba40*/  LOP3.LUT R18, R160, 0x60, RZ, 0x3c, !PT ;  /* 0x00000060a0127812 */ /* 0x000fe200078e3cff */
[----:B------:R-:W-:Y:S04]  /*ba50*/  LDSM.16.M88.4 R32, [R159+UR8+0x8080] ;  /* 0x008080089f20783b */ /* 0x000fe80008000200 */
[C---:B------:R-:W-:Y:S01]  /*ba60*/  HMMA.16816.F32 R68, R60.reuse, R30, R68 ;  /* 0x0000001e3c44723c */ /* 0x040fe20000001844 */
[----:B------:R-:W0:Y:S05]  /*ba70*/  LDSM.16.M88.4 R28, [R18+UR8+0x14000] ;  /* 0x01400008121c783b */ /* 0x000e2a0008000200 */
[----:B------:R-:W-:Y:S01]  /*ba80*/  HMMA.16816.F32 R24, R60, R22, R24 ;  /* 0x000000163c18723c */ /* 0x000fe20000001818 */
[----:B------:R-:W1:Y:S04]  /*ba90*/  LDSM.16.M88.4 R20, [R18+UR8+0x15000] ;  /* 0x015000081214783b */ /* 0x000e680008000200 */
[----:B------:R-:W-:Y:S01]  /*baa0*/  LDSM.16.M88.4 R60, [R159+UR8+0x80] ;  /* 0x000080089f3c783b */ /* 0x000fe20008000200 */
[C---:B--2---:R-:W-:Y:S06]  /*bab0*/  HMMA.16816.F32 R36, R80.reuse, R72, R36 ;  /* 0x000000485024723c */ /* 0x044fec0000001824 */
[C---:B---3--:R-:W-:Y:S06]  /*bac0*/  HMMA.16816.F32 R40, R80.reuse, R76, R40 ;  /* 0x0000004c5028723c */ /* 0x048fec0000001828 */
[C---:B----4-:R-:W-:Y:S06]  /*bad0*/  HMMA.16816.F32 R48, R80.reuse, R92, R48 ;  /* 0x0000005c5030723c */ /* 0x050fec0000001830 */
[----:B-----5:R-:W-:Y:S01]  /*bae0*/  HMMA.16816.F32 R52, R80, R88, R52 ;  /* 0x000000585034723c */ /* 0x020fe20000001834 */
[----:B------:R-:W2:Y:S04]  /*baf0*/  LDSM.16.M88.4 R80, [R160+UR8+0x14080] ;  /* 0x01408008a050783b */ /* 0x000ea80008000200 */
[----:B------:R-:W-:Y:S01]  /*bb00*/  LDSM.16.M88.4 R160, [R160+UR8+0x15080] ;  /* 0x01508008a0a0783b */ /* 0x000fe20008000200 */
[C---:B------:R-:W-:Y:S06]  /*bb10*/  HMMA.16816.F32 R56, R84.reuse, R72, R56 ;  /* 0x000000485438723c */ /* 0x040fec0000001838 */
[C---:B------:R-:W-:Y:S06]  /*bb20*/  HMMA.16816.F32 R64, R84.reuse, R76, R64 ;  /* 0x0000004c5440723c */ /* 0x040fec0000001840 */
[C---:B------:R-:W-:Y:S06]  /*bb30*/  HMMA.16816.F32 R68, R84.reuse, R92, R68 ;  /* 0x0000005c5444723c */ /* 0x040fec0000001844 */
[----:B------:R-:W-:Y:S01]  /*bb40*/  HMMA.16816.F32 R24, R84, R88, R24 ;  /* 0x000000585418723c */ /* 0x000fe20000001818 */
[----:B------:R-:W3:Y:S05]  /*bb50*/  LDSM.16.M88.4 R84, [R159+UR8+0xc080] ;  /* 0x00c080089f54783b */ /* 0x000eea0008000200 */
[C---:B0-----:R-:W-:Y:S06]  /*bb60*/  HMMA.16816.F32 R36, R28.reuse, R74, R36 ;  /* 0x0000004a1c24723c */ /* 0x041fec0000001824 */
[C---:B------:R-:W-:Y:S06]  /*bb70*/  HMMA.16816.F32 R40, R28.reuse, R78, R40 ;  /* 0x0000004e1c28723c */ /* 0x040fec0000001828 */
[C---:B------:R-:W-:Y:S06]  /*bb80*/  HMMA.16816.F32 R48, R28.reuse, R94, R48 ;  /* 0x0000005e1c30723c */ /* 0x040fec0000001830 */
[----:B------:R-:W-:Y:S01]  /*bb90*/  HMMA.16816.F32 R52, R28, R90, R52 ;  /* 0x0000005a1c34723c */ /* 0x000fe20000001834 */
[----:B------:R-:W0:Y:S05]  /*bba0*/  LDSM.16.M88.4 R28, [R6+UR8+0x14080] ;  /* 0x01408008061c783b */ /* 0x000e2a0008000200 */
[C---:B-1----:R-:W-:Y:S06]  /*bbb0*/  HMMA.16816.F32 R56, R20.reuse, R74, R56 ;  /* 0x0000004a1438723c */ /* 0x042fec0000001838 */
[C---:B------:R-:W-:Y:S01]  /*bbc0*/  HMMA.16816.F32 R64, R20.reuse, R78, R64 ;  /* 0x0000004e1440723c */ /* 0x040fe20000001840 */
[----:B------:R-:W-:Y:S05]  /*bbd0*/  LDSM.16.M88.4 R76, [R17+UR8+0xc080] ;  /* 0x00c08008114c783b */ /* 0x000fea0008000200 */
[C---:B------:R-:W-:Y:S01]  /*bbe0*/  HMMA.16816.F32 R68, R20.reuse, R94, R68 ;  /* 0x0000005e1444723c */ /* 0x040fe20000001844 */
[----:B------:R-:W-:Y:S05]  /*bbf0*/  LDSM.16.M88.4 R92, [R16+UR8+0x14080] ;  /* 0x01408008105c783b */ /* 0x000fea0008000200 */
[----:B------:R-:W-:Y:S01]  /*bc00*/  HMMA.16816.F32 R24, R20, R90, R24 ;  /* 0x0000005a1418723c */ /* 0x000fe20000001818 */
[----:B------:R1:W4:Y:S05]  /*bc10*/  LDSM.16.M88.4 R20, [R6+UR8+0x15080] ;  /* 0x015080080614783b */ /* 0x00032a0008000200 */
[C---:B--2---:R-:W-:Y:S01]  /*bc20*/  HMMA.16816.F32 R36, R80.reuse, R60, R36 ;  /* 0x0000003c5024723c */ /* 0x044fe20000001824 */
[----:B------:R-:W2:Y:S01]  /*bc30*/  S2R R100, SR_CTAID.X ;  /* 0x0000000000647919 */ /* 0x000ea20000002500 */
[----:B-1----:R-:W1:Y:S04]  /*bc40*/  LDC R6, c[0x0][0x254] ;  /* 0x00009500ff067b82 */ /* 0x002e680000000800 */
[C---:B------:R-:W-:Y:S06]  /*bc50*/  HMMA.16816.F32 R40, R80.reuse, R44, R40 ;  /* 0x0000002c5028723c */ /* 0x040fec0000001828 */
[C---:B------:R-:W-:Y:S06]  /*bc60*/  HMMA.16816.F32 R48, R80.reuse, R32, R48 ;  /* 0x000000205030723c */ /* 0x040fec0000001830 */
[----:B---3--:R-:W-:Y:S01]  /*bc70*/  HMMA.16816.F32 R52, R80, R84, R52 ;  /* 0x000000545034723c */ /* 0x008fe20000001834 */
[----:B------:R-:W-:Y:S05]  /*bc80*/  LDSM.16.M88.4 R80, [R17+UR8+0x8080] ;  /* 0x008080081150783b */ /* 0x000fea0008000200 */
[C---:B------:R-:W-:Y:S01]  /*bc90*/  HMMA.16816.F32 R72, R160.reuse, R60, R56 ;  /* 0x0000003ca048723c */ /* 0x040fe20000001838 */
[----:B------:R-:W-:Y:S05]  /*bca0*/  LDSM.16.M88.4 R56, [R17+UR8+0x4080] ;  /* 0x004080081138783b */ /* 0x000fea0008000200 */
[C---:B------:R-:W-:Y:S01]  /*bcb0*/  HMMA.16816.F32 R88, R160.reuse, R44, R64 ;  /* 0x0000002ca058723c */ /* 0x040fe20000001840 */
[----:B------:R-:W3:Y:S05]  /*bcc0*/  LDSM.16.M88.4 R64, [R17+UR8+0x80] ;  /* 0x000080081140783b */ /* 0x000eea0008000200 */
[C---:B------:R-:W-:Y:S06]  /*bcd0*/  HMMA.16816.F32 R68, R160.reuse, R32, R68 ;  /* 0x00000020a044723c */ /* 0x040fec0000001844 */
[----:B------:R-:W-:Y:S06]  /*bce0*/  HMMA.16816.F32 R24, R160, R84, R24 ;  /* 0x00000054a018723c */ /* 0x000fec0000001818 */
[C---:B0-----:R-:W-:Y:S06]  /*bcf0*/  HMMA.16816.F32 R36, R28.reuse, R62, R36 ;  /* 0x0000003e1c24723c */ /* 0x041fec0000001824 */
[C---:B------:R-:W-:Y:S06]  /*bd00*/  HMMA.16816.F32 R40, R28.reuse, R46, R40 ;  /* 0x0000002e1c28723c */ /* 0x040fec0000001828 */
[C---:B------:R-:W-:Y:S06]  /*bd10*/  HMMA.16816.F32 R48, R28.reuse, R34, R48 ;  /* 0x000000221c30723c */ /* 0x040fec0000001830 */
[----:B------:R-:W-:Y:S01]  /*bd20*/  HMMA.16816.F32 R52, R28, R86, R52 ;  /* 0x000000561c34723c */ /* 0x000fe20000001834 */
[----:B------:R-:W0:Y:S05]  /*bd30*/  LDC R28, c[0x0][0x264] ;  /* 0x00009900ff1c7b82 */ /* 0x000e2a0000000800 */
[C---:B----4-:R-:W-:Y:S06]  /*bd40*/  HMMA.16816.F32 R72, R20.reuse, R62, R72 ;  /* 0x0000003e1448723c */ /* 0x050fec0000001848 */
[C---:B------:R-:W-:Y:S06]  /*bd50*/  HMMA.16816.F32 R88, R20.reuse, R46, R88 ;  /* 0x0000002e1458723c */ /* 0x040fec0000001858 */
[C---:B------:R-:W-:Y:S01]  /*bd60*/  HMMA.16816.F32 R32, R20.reuse, R34, R68 ;  /* 0x000000221420723c */ /* 0x040fe20000001844 */
[----:B------:R-:W4:Y:S04]  /*bd70*/  LDSM.16.M88.4 R68, [R18+UR8+0x14080] ;  /* 0x014080081244783b */ /* 0x000f280008000200 */
[----:B------:R-:W5:Y:S01]  /*bd80*/  LDSM.16.M88.4 R16, [R18+UR8+0x15080] ;  /* 0x015080081210783b */ /* 0x000f620008000200 */
[----:B------:R-:W-:Y:S01]  /*bd90*/  HMMA.16816.F32 R24, R20, R86, R24 ;  /* 0x000000561418723c */ /* 0x000fe20000001818 */
[----:B--2---:R-:W-:-:S05]  /*bda0*/  IMAD.SHL.U32 R100, R100, 0x20, RZ ;  /* 0x0000002064647824 */ /* 0x004fca00078e00ff */
[C---:B---3--:R-:W-:Y:S06]  /*bdb0*/  HMMA.16816.F32 R36, R92.reuse, R64, R36 ;  /* 0x000000405c24723c */ /* 0x048fec0000001824 */
[C---:B------:R-:W-:Y:S06]  /*bdc0*/  HMMA.16816.F32 R40, R92.reuse, R56, R40 ;  /* 0x000000385c28723c */ /* 0x040fec0000001828 */
[C---:B------:R-:W-:Y:S06]  /*bdd0*/  HMMA.16816.F32 R48, R92.reuse, R80, R48 ;  /* 0x000000505c30723c */ /* 0x040fec0000001830 */
[----:B------:R-:W-:Y:S06]  /*bde0*/  HMMA.16816.F32 R52, R92, R76, R52 ;  /* 0x0000004c5c34723c */ /* 0x000fec0000001834 */
[C---:B------:R-:W-:Y:S06]  /*bdf0*/  HMMA.16816.F32 R20, R96.reuse, R64, R72 ;  /* 0x000000406014723c */ /* 0x040fec0000001848 */
[C---:B------:R-:W-:Y:S06]  /*be00*/  HMMA.16816.F32 R88, R96.reuse, R56, R88 ;  /* 0x000000386058723c */ /* 0x040fec0000001858 */
[C---:B------:R-:W-:Y:S06]  /*be10*/  HMMA.16816.F32 R32, R96.reuse, R80, R32 ;  /* 0x000000506020723c */ /* 0x040fec0000001820 */
[----:B------:R-:W-:Y:S01]  /*be20*/  HMMA.16816.F32 R24, R96, R76, R24 ;  /* 0x0000004c6018723c */ /* 0x000fe20000001818 */
[----:B------:R-:W-:Y:S01]  /*be30*/  UIADD3 UR4, UR4, 0x80, URZ ;  /* 0x0000008004047890 */ /* 0x000fe2000fffe03f */
[----:B------:R-:W-:-:S05]  /*be40*/  VIADD R100, R100, 0x20 ;  /* 0x0000002064647836 */ /* 0x000fca0000000000 */
[----:B------:R-:W-:Y:S01]  /*be50*/  ISETP.LE.AND P2, PT, R100, UR4, PT ;  /* 0x0000000464007c0c */ /* 0x000fe2000bf43270 */
[----:B----4-:R-:W-:Y:S01]  /*be60*/  HMMA.16816.F32 R60, R68, R66, R36 ;  /* 0x00000042443c723c */ /* 0x010fe20000001824 */
[----:B------:R-:W-:Y:S01]  /*be70*/  FFMA R209, R7, R209, R158 ;  /* 0x000000d107d17223 */ /* 0x000fe2000000009e */
[----:B------:R-:W-:-:S04]  /*be80*/  FFMA R207, R15, R207, R156 ;  /* 0x000000cf0fcf7223 */ /* 0x000fc8000000009c */
[----:B------:R-:W-:Y:S01]  /*be90*/  HMMA.16816.F32 R72, R68, R58, R40 ;  /* 0x0000003a4448723c */ /* 0x000fe20000001828 */
[----:B------:R-:W-:Y:S01]  /*bea0*/  FFMA R205, R14, R205, R157 ;  /* 0x000000cd0ecd7223 */ /* 0x000fe2000000009d */
[----:B-1----:R-:W-:-:S04]  /*beb0*/  LEA R9, R6, R9, 0x7 ;  /* 0x0000000906097211 */ /* 0x002fc800078e38ff */
[----:B------:R-:W-:Y:S01]  /*bec0*/  HMMA.16816.F32 R84, R68, R82, R48 ;  /* 0x000000524454723c */ /* 0x000fe20000001830 */
[----:B0-----:R-:W-:Y:S01]  /*bed0*/  IMAD R5, R28, 0x80, R5 ;  /* 0x000000801c057824 */ /* 0x001fe200078e0205 */
[----:B------:R-:W-:-:S04]  /*bee0*/  MOV R14, R4 ;  /* 0x00000004000e7202 */ /* 0x000fc80000000f00 */
[----:B------:R-:W-:Y:S01]  /*bef0*/  HMMA.16816.F32 R68, R68, R78, R52 ;  /* 0x0000004e4444723c */ /* 0x000fe20000001834 */
[----:B------:R-:W-:Y:S02]  /*bf00*/  IMAD.MOV.U32 R6, RZ, RZ, R0 ;  /* 0x000000ffff067224 */ /* 0x000fe400078e0000 */
[----:B------:R-:W-:-:S03]  /*bf10*/  IMAD.MOV.U32 R15, RZ, RZ, R2 ;  /* 0x000000ffff0f7224 */ /* 0x000fc600078e0002 */
[----:B-----5:R-:W-:Y:S01]  /*bf20*/  HMMA.16816.F32 R64, R16, R66, R20 ;  /* 0x000000421040723c */ /* 0x020fe20000001814 */
[----:B------:R-:W-:-:S05]  /*bf30*/  IMAD.MOV.U32 R7, RZ, RZ, R3 ;  /* 0x000000ffff077224 */ /* 0x000fca00078e0003 */
[C---:B------:R-:W-:Y:S06]  /*bf40*/  HMMA.16816.F32 R56, R16.reuse, R58, R88 ;  /* 0x0000003a1038723c */ /* 0x040fec0000001858 */
[C---:B------:R-:W-:Y:S06]  /*bf50*/  HMMA.16816.F32 R80, R16.reuse, R82, R32 ;  /* 0x000000521050723c */ /* 0x040fec0000001820 */
[----:B------:R-:W-:Y:S01]  /*bf60*/  HMMA.16816.F32 R76, R16, R78, R24 ;  /* 0x0000004e104c723c */ /* 0x000fe20000001818 */
[----:B------:R-:W-:-:S08]  /*bf70*/  NOP ;  /* 0x0000000000007918 */ /* 0x000fd00000000000 */
[----:B------:R-:W-:-:S15]  /*bf80*/  @!P2 BRA `(.L_x_9) ;  /* 0xffffff9c0074a947 */ /* 0x000fde000383ffff */
.L_x_0:
[----:B------:R-:W0:Y:S01]  /*bf90*/  S2R R5, SR_TID.X ;  /* 0x0000000000057919 */ /* 0x000e220000002100 */
[----:B------:R-:W-:Y:S01]  /*bfa0*/  IMAD.MOV.U32 R33, RZ, RZ, R56 ;  /* 0x000000ffff217224 */ /* 0x000fe200078e0038 */
[----:B------:R-:W-:Y:S01]  /*bfb0*/  FSETP.GEU.AND P4, PT, R209, 1.175494350822287508e-38, PT ;  /* 0x00800000d100780b */ /* 0x000fe20003f8e000 */
[----:B------:R-:W-:Y:S01]  /*bfc0*/  ULDC.64 UR6, c[0x0][0x270] ;  /* 0x00009c0000067ab9 */ /* 0x000fe20000000a00 */
[----:B------:R-:W-:Y:S01]  /*bfd0*/  FSETP.GEU.AND P5, PT, R207, 1.175494350822287508e-38, PT ;  /* 0x00800000cf00780b */ /* 0x000fe20003fae000 */
[----:B------:R-:W1:Y:S01]  /*bfe0*/  S2R R95, SR_CTAID.X ;  /* 0x00000000005f7919 */ /* 0x000e620000002500 */
[C---:B------:R-:W-:Y:S01]  /*bff0*/  FSETP.GT.AND P2, PT, |R205|.reuse, 8.50705917302346158658e+37, PT ;  /* 0x7e800000cd00780b */ /* 0x040fe20003f44200 */
[----:B------:R-:W-:Y:S01]  /*c000*/  UIMAD UR6, UR9, UR6, URZ ;  /* 0x00000006090672a4 */ /* 0x000fe2000f8e023f */
[----:B------:R-:W-:Y:S01]  /*c010*/  FSETP.GEU.AND P1, PT, |R205|, 1.175494350822287508e-38, PT ;  /* 0x00800000cd00780b */ /* 0x000fe20003f2e200 */
[----:B------:R-:W2:Y:S01]  /*c020*/  S2R R96, SR_TID.X ;  /* 0x0000000000607919 */ /* 0x000ea20000002100 */
[----:B------:R-:W-:Y:S01]  /*c030*/  FSETP.GEU.AND P3, PT, R211, 1.175494350822287508e-38, PT ;  /* 0x00800000d300780b */ /* 0x000fe20003f6e000 */
[----:B------:R-:W-:Y:S01]  /*c040*/  USHF.L.U32 UR5, UR6, 0x1, URZ ;  /* 0x0000000106057899 */ /* 0x000fe2000800063f */
[----:B------:R-:W-:-:S02]  /*c050*/  FSETP.GEU.AND P6, PT, R205, 1.175494350822287508e-38, PT ;  /* 0x00800000cd00780b */ /* 0x000fc40003fce000 */
[----:B------:R-:W-:-:S05]  /*c060*/  FSEL R14, RZ, -23, P5 ;  /* 0xc1b80000ff0e7808 */ /* 0x000fca0002800000 */
[----:B------:R-:W-:Y:S01]  /*c070*/  @P2 FMUL R79, R79, 0.25 ;  /* 0x3e8000004f4f2820 */ /* 0x000fe20000400000 */
[----:B------:R-:W-:Y:S01]  /*c080*/  @P2 FMUL R78, R78, 0.25 ;  /* 0x3e8000004e4e2820 */ /* 0x000fe20000400000 */
[----:B------:R-:W-:Y:S01]  /*c090*/  @P2 FMUL R83, R83, 0.25 ;  /* 0x3e80000053532820 */ /* 0x000fe20000400000 */
[----:B------:R-:W-:Y:S01]  /*c0a0*/  @P2 FMUL R82, R82, 0.25 ;  /* 0x3e80000052522820 */ /* 0x000fe20000400000 */
[----:B------:R-:W-:Y:S01]  /*c0b0*/  @P2 FMUL R59, R59, 0.25 ;  /* 0x3e8000003b3b2820 */ /* 0x000fe20000400000 */
[----:B------:R-:W-:Y:S01]  /*c0c0*/  @P2 FMUL R58, R58, 0.25 ;  /* 0x3e8000003a3a2820 */ /* 0x000fe20000400000 */
[----:B------:R-:W-:Y:S01]  /*c0d0*/  @P2 FMUL R67, R67, 0.25 ;  /* 0x3e80000043432820 */ /* 0x000fe20000400000 */
[----:B------:R-:W-:Y:S01]  /*c0e0*/  @P2 FMUL R66, R66, 0.25 ;  /* 0x3e80000042422820 */ /* 0x000fe20000400000 */
[----:B------:R-:W-:Y:S01]  /*c0f0*/  @!P1 FMUL R79, R79, 16777216 ;  /* 0x4b8000004f4f9820 */ /* 0x000fe20000400000 */
[----:B------:R-:W-:Y:S01]  /*c100*/  @!P1 FMUL R78, R78, 16777216 ;  /* 0x4b8000004e4e9820 */ /* 0x000fe20000400000 */
[----:B------:R-:W-:Y:S01]  /*c110*/  @!P1 FMUL R83, R83, 16777216 ;  /* 0x4b80000053539820 */ /* 0x000fe20000400000 */
[----:B------:R-:W-:Y:S01]  /*c120*/  @!P1 FMUL R82, R82, 16777216 ;  /* 0x4b80000052529820 */ /* 0x000fe20000400000 */
[----:B------:R-:W-:Y:S01]  /*c130*/  @!P1 FMUL R59, R59, 16777216 ;  /* 0x4b8000003b3b9820 */ /* 0x000fe20000400000 */
[----:B0-----:R-:W-:Y:S01]  /*c140*/  SHF.R.S32.HI R7, RZ, 0x4, R5 ;  /* 0x00000004ff077819 */ /* 0x001fe20000011405 */
[C---:B------:R-:W-:Y:S01]  /*c150*/  IMAD.SHL.U32 R9, R5.reuse, 0x8, RZ ;  /* 0x0000000805097824 */ /* 0x040fe200078e00ff */
[----:B------:R-:W-:Y:S01]  /*c160*/  LOP3.LUT R6, R5, 0xc, RZ, 0xc0, !PT ;  /* 0x0000000c05067812 */ /* 0x000fe200078ec0ff */
[----:B------:R-:W-:Y:S01]  /*c170*/  @!P1 FMUL R58, R58, 16777216 ;  /* 0x4b8000003a3a9820 */ /* 0x000fe20000400000 */
[----:B------:R-:W-:Y:S01]  /*c180*/  SGXT R7, R7, 0x1 ;  /* 0x000000010707781a */ /* 0x000fe20000000200 */
[----:B------:R-:W-:Y:S01]  /*c190*/  @!P1 FMUL R67, R67, 16777216 ;  /* 0x4b80000043439820 */ /* 0x000fe20000400000 */
[----:B------:R-:W-:Y:S01]  /*c1a0*/  LOP3.LUT R9, R9, 0x1f8, RZ, 0xc0, !PT ;  /* 0x000001f809097812 */ /* 0x000fe200078ec0ff */
[----:B------:R-:W-:Y:S01]  /*c1b0*/  @!P1 FMUL R66, R66, 16777216 ;  /* 0x4b80000042429820 */ /* 0x000fe20000400000 */
[----:B------:R-:W-:-:S02]  /*c1c0*/  LOP3.LUT R7, R7, 0x1020, RZ, 0xc0, !PT ;  /* 0x0000102007077812 */ /* 0x000fc400078ec0ff */
[C---:B------:R-:W-:Y:S02]  /*c1d0*/  LOP3.LUT R10, R5.reuse, 0x3, RZ, 0xc0, !PT ;  /* 0x00000003050a7812 */ /* 0x040fe400078ec0ff */
[C---:B------:R-:W-:Y:S02]  /*c1e0*/  LOP3.LUT R11, R5.reuse, 0xe0, RZ, 0xc0, !PT ;  /* 0x000000e0050b7812 */ /* 0x040fe400078ec0ff */
[C---:B------:R-:W-:Y:S01]  /*c1f0*/  LEA R8, R6.reuse, R9, 0xa ;  /* 0x0000000906087211 */ /* 0x040fe200078e50ff */
[----:B------:R-:W-:Y:S01]  /*c200*/  IMAD R9, R6, 0x2, R7 ;  /* 0x0000000206097824 */ /* 0x000fe200078e0207 */
[C---:B------:R-:W-:Y:S01]  /*c210*/  LOP3.LUT R7, R5.reuse, 0xc0, RZ, 0xc0, !PT ;  /* 0x000000c005077812 */ /* 0x040fe200078ec0ff */
[----:B------:R-:W-:Y:S01]  /*c220*/  IMAD R10, R10, 0x2, R11 ;  /* 0x000000020a0a7824 */ /* 0x000fe200078e020b */
[----:B------:R-:W-:Y:S02]  /*c230*/  LOP3.LUT R11, R5, 0xff, RZ, 0xc0, !PT ;  /* 0x000000ff050b7812 */ /* 0x000fe400078ec0ff */
[----:B------:R-:W-:Y:S01]  /*c240*/  SHF.R.U32.HI R7, RZ, 0x1, R7 ;  /* 0x00000001ff077819 */ /* 0x000fe20000011607 */
[----:B------:R-:W-:Y:S01]  /*c250*/  IMAD.SHL.U32 R6, R10, 0x10, RZ ;  /* 0x000000100a067824 */ /* 0x000fe200078e00ff */
[----:B------:R-:W-:Y:S01]  /*c260*/  BAR.SYNC.DEFER_BLOCKING 0x0 ;  /* 0x0000000000007b1d */ /* 0x000fe20000010000 */
[----:B------:R-:W-:Y:S01]  /*c270*/  ISETP.GE.U32.AND P0, PT, R11, 0x20, PT ;  /* 0x000000200b00780c */ /* 0x000fe20003f06070 */
[----:B------:R-:W-:Y:S01]  /*c280*/  FMUL R10, R205, 8388608 ;  /* 0x4b000000cd0a7820 */ /* 0x000fe20000400000 */
[----:B------:R-:W-:Y:S01]  /*c290*/  LOP3.LUT R7, R8, R7, RZ, 0x3c, !PT ;  /* 0x0000000708077212 */ /* 0x000fe200078e3cff */
[----:B------:R-:W-:Y:S01]  /*c2a0*/  FMUL R8, R209, 8388608 ;  /* 0x4b000000d1087820 */ /* 0x000fe20000400000 */
[----:B------:R-:W-:Y:S01]  /*c2b0*/  LOP3.LUT R56, R9, R6, RZ, 0x3c, !PT ;  /* 0x0000000609387212 */ /* 0x000fe200078e3cff */
[----:B------:R-:W-:Y:S01]  /*c2c0*/  FMUL R9, R207, 8388608 ;  /* 0x4b000000cf097820 */ /* 0x000fe20000400000 */
[----:B------:R-:W-:Y:S01]  /*c2d0*/  FMUL R6, R211, 8388608 ;  /* 0x4b000000d3067820 */ /* 0x000fe20000400000 */
[----:B-1----:R-:W-:-:S02]  /*c2e0*/  SHF.L.U32 R95, R95, 0x5, RZ ;  /* 0x000000055f5f7819 */ /* 0x002fc400000006ff */
[----:B------:R-:W-:Y:S02]  /*c2f0*/  FSEL R89, R8, R209, !P4 ;  /* 0x000000d108597208 */ /* 0x000fe40006000000 */
[----:B------:R-:W-:Y:S02]  /*c300*/  FSEL R90, R9, R207, !P5 ;  /* 0x000000cf095a7208 */ /* 0x000fe40006800000 */
[----:B------:R-:W-:Y:S02]  /*c310*/  IADD3 R11, R89, -0x3f3504f3, RZ ;  /* 0xc0cafb0d590b7810 */ /* 0x000fe40007ffe0ff */
[----:B------:R-:W-:Y:S01]  /*c320*/  FSEL R88, R6, R211, !P3 ;  /* 0x000000d306587208 */ /* 0x000fe20005800000 */
[----:B------:R-:W-:Y:S01]  /*c330*/  VIADD R13, R90, 0xc0cafb0d ;  /* 0xc0cafb0d5a0d7836 */ /* 0x000fe20000000000 */
[----:B------:R-:W-:Y:S02]  /*c340*/  LOP3.LUT R12, R11, 0xff800000, RZ, 0xc0, !PT ;  /* 0xff8000000b0c7812 */ /* 0x000fe400078ec0ff */
[----:B------:R-:W-:Y:S01]  /*c350*/  FSEL R6, R10, R205, !P6 ;  /* 0x000000cd0a067208 */ /* 0x000fe20007000000 */
[----:B------:R-:W-:Y:S01]  /*c360*/  @P2 FMUL R205, R205, 0.25 ;  /* 0x3e800000cdcd2820 */ /* 0x000fe20000400000 */
[----:B------:R-:W-:Y:S01]  /*c370*/  LOP3.LUT R15, R13, 0xff800000, RZ, 0xc0, !PT ;  /* 0xff8000000d0f7812 */ /* 0x000fe200078ec0ff */
[----:B------:R-:W-:Y:S01]  /*c380*/  VIADD R9, R88, 0xc0cafb0d ;  /* 0xc0cafb0d58097836 */ /* 0x000fe20000000000 */
[----:B------:R-:W-:Y:S01]  /*c390*/  FSEL R10, RZ, -23, P4 ;  /* 0xc1b80000ff0a7808 */ /* 0x000fe20002000000 */
[----:B------:R-:W-:Y:S01]  /*c3a0*/  @!P1 FMUL R205, R205, 16777216 ;  /* 0x4b800000cdcd9820 */ /* 0x000fe20000400000 */
[----:B------:R-:W-:Y:S01]  /*c3b0*/  I2FP.F32.S32 R13, R12 ;  /* 0x0000000c000d7245 */ /* 0x000fe20000201400 */
[----:B------:R-:W-:Y:S01]  /*c3c0*/  VIADD R16, R6, 0xc0cafb0d ;  /* 0xc0cafb0d06107836 */ /* 0x000fe20000000000 */
[----:B------:R-:W-:-:S02]  /*c3d0*/  FSEL R8, RZ, -23, P3 ;  /* 0xc1b80000ff087808 */ /* 0x000fc40001800000 */
[----:B------:R-:W-:Y:S01]  /*c3e0*/  FSETP.GT.AND P3, PT, |R207|, 8.50705917302346158658e+37, PT ;  /* 0x7e800000cf00780b */ /* 0x000fe20003f64200 */
[----:B------:R-:W-:Y:S01]  /*c3f0*/  FFMA.FTZ R13, R13, 1.1920928955078125e-07, R10 ;  /* 0x340000000d0d7823 */ /* 0x000fe2000001000a */
[----:B------:R-:W-:Y:S01]  /*c400*/  FSETP.GEU.AND P4, PT, |R207|, 1.175494350822287508e-38, PT ;  /* 0x00800000cf00780b */ /* 0x000fe20003f8e200 */
[----:B------:R-:W0:Y:S01]  /*c410*/  MUFU.RCP R10, R205 ;  /* 0x000000cd000a7308 */ /* 0x000e220000001000 */
[----:B------:R-:W-:Y:S02]  /*c420*/  LOP3.LUT R9, R9, 0xff800000, RZ, 0xc0, !PT ;  /* 0xff80000009097812 */ /* 0x000fe400078ec0ff */
[----:B------:R-:W-:Y:S02]  /*c430*/  LOP3.LUT R19, R16, 0xff800000, RZ, 0xc0, !PT ;  /* 0xff80000010137812 */ /* 0x000fe400078ec0ff */
[----:B------:R-:W-:Y:S01]  /*c440*/  I2FP.F32.S32 R11, R9 ;  /* 0x00000009000b7245 */ /* 0x000fe20000201400 */
[----:B------:R-:W-:Y:S01]  /*c450*/  IMAD.IADD R9, R88, 0x1, -R9 ;  /* 0x0000000158097824 */ /* 0x000fe200078e0a09 */
[----:B------:R-:W-:-:S02]  /*c460*/  FSEL R16, RZ, -23, P6 ;  /* 0xc1b80000ff107808 */ /* 0x000fc40003000000 */
[----:B------:R-:W-:Y:S01]  /*c470*/  I2FP.F32.S32 R21, R19 ;  /* 0x0000001300157245 */ /* 0x000fe20000201400 */
[----:B------:R-:W-:Y:S01]  /*c480*/  @P3 FMUL R207, R207, 0.25 ;  /* 0x3e800000cfcf3820 */ /* 0x000fe20000400000 */
[----:B------:R-:W-:Y:S01]  /*c490*/  FFMA.FTZ R8, R11, 1.1920928955078125e-07, R8 ;  /* 0x340000000b087823 */ /* 0x000fe20000010008 */
[----:B------:R-:W-:Y:S01]  /*c4a0*/  FSETP.GT.AND P2, PT, |R211|, 8.50705917302346158658e+37, PT ;  /* 0x7e800000d300780b */ /* 0x000fe20003f44200 */
[----:B------:R-:W-:Y:S01]  /*c4b0*/  @P3 FMUL R33, R33, 0.25 ;  /* 0x3e80000021213820 */ /* 0x000fe20000400000 */
[----:B------:R-:W-:Y:S01]  /*c4c0*/  @!P4 FMUL R207, R207, 16777216 ;  /* 0x4b800000cfcfc820 */ /* 0x000fe20000400000 */
[----:B------:R-:W-:Y:S01]  /*c4d0*/  FFMA.FTZ R21, R21, 1.1920928955078125e-07, R16 ;  /* 0x3400000015157823 */ /* 0x000fe20000010010 */
[----:B------:R-:W-:Y:S01]  /*c4e0*/  FSETP.GEU.AND P5, PT, |R211|, 1.175494350822287508e-38, PT ;  /* 0x00800000d300780b */ /* 0x000fe20003fae200 */
[C---:B0-----:R-:W-:Y:S01]  /*c4f0*/  FMUL R11, R10.reuse, R79 ;  /* 0x0000004f0a0b7220 */ /* 0x041fe20000400000 */
[C---:B------:R-:W-:Y:S01]  /*c500*/  FMUL R16, R10.reuse, R78 ;  /* 0x0000004e0a107220 */ /* 0x040fe20000400000 */
[C---:B------:R-:W-:Y:S01]  /*c510*/  FMUL R20, R10.reuse, R83 ;  /* 0x000000530a147220 */ /* 0x040fe20000400000 */
[C---:B------:R-:W-:Y:S01]  /*c520*/  FMUL R23, R10.reuse, R82 ;  /* 0x000000520a177220 */ /* 0x040fe20000400000 */
[C---:B------:R-:W-:Y:S01]  /*c530*/  FMUL R24, R10.reuse, R59 ;  /* 0x0000003b0a187220 */ /* 0x040fe20000400000 */
[C---:B------:R-:W-:Y:S01]  /*c540*/  FMUL R26, R10.reuse, R58 ;  /* 0x0000003a0a1a7220 */ /* 0x040fe20000400000 */
[C---:B------:R-:W-:Y:S01]  /*c550*/  FMUL R29, R10.reuse, R67 ;  /* 0x000000430a1d7220 */ /* 0x040fe20000400000 */
[----:B------:R-:W-:Y:S01]  /*c560*/  FMUL R31, R10, R66 ;  /* 0x000000420a1f7220 */ /* 0x000fe20000400000 */
[----:B------:R-:W-:Y:S01]  /*c570*/  @P3 FMUL R77, R77, 0.25 ;  /* 0x3e8000004d4d3820 */ /* 0x000fe20000400000 */
[----:B------:R-:W0:Y:S01]  /*c580*/  MUFU.RCP R10, R207 ;  /* 0x000000cf000a7308 */ /* 0x000e220000001000 */
[----:B------:R-:W-:Y:S01]  /*c590*/  @P3 FMUL R76, R76, 0.25 ;  /* 0x3e8000004c4c3820 */ /* 0x000fe20000400000 */
[----:B------:R-:W-:Y:S01]  /*c5a0*/  @P3 FMUL R81, R81, 0.25 ;  /* 0x3e80000051513820 */ /* 0x000fe20000400000 */
[----:B------:R-:W-:Y:S01]  /*c5b0*/  @P3 FMUL R80, R80, 0.25 ;  /* 0x3e80000050503820 */ /* 0x000fe20000400000 */
[----:B------:R-:W-:Y:S01]  /*c5c0*/  @P3 FMUL R57, R57, 0.25 ;  /* 0x3e80000039393820 */ /* 0x000fe20000400000 */
[----:B------:R-:W-:Y:S01]  /*c5d0*/  @P3 FMUL R65, R65, 0.25 ;  /* 0x3e80000041413820 */ /* 0x000fe20000400000 */
[----:B------:R-:W-:Y:S01]  /*c5e0*/  @P3 FMUL R64, R64, 0.25 ;  /* 0x3e80000040403820 */ /* 0x000fe20000400000 */
[----:B------:R-:W-:Y:S01]  /*c5f0*/  @P2 FMUL R211, R211, 0.25 ;  /* 0x3e800000d3d32820 */ /* 0x000fe20000400000 */
[----:B------:R-:W-:Y:S01]  /*c600*/  I2FP.F32.S32 R17, R15 ;  /* 0x0000000f00117245 */ /* 0x000fe20000201400 */
[----:B------:R-:W-:Y:S01]  /*c610*/  @!P4 FMUL R33, R33, 16777216 ;  /* 0x4b8000002121c820 */ /* 0x000fe20000400000 */
        /* <DEDUP_REMOVED lines=8> */
[----:B------:R-:W-:Y:S01]  /*c6a0*/  FSETP.GT.AND P1, PT, |R209|, 8.50705917302346158658e+37, PT ;  /* 0x7e800000d100780b */ /* 0x000fe20003f24200 */
[----:B------:R-:W-:Y:S01]  /*c6b0*/  FFMA.FTZ R14, R17, 1.1920928955078125e-07, R14 ;  /* 0x34000000110e7823 */ /* 0x000fe2000001000e */
        /* <DEDUP_REMOVED lines=8> */
[----:B------:R-:W-:Y:S01]  /*c740*/  FSETP.GEU.AND P3, PT, |R209|, 1.175494350822287508e-38, PT ;  /* 0x00800000d100780b */ /* 0x000fe20003f6e200 */
[----:B------:R-:W0:Y:S01]  /*c750*/  MUFU.RCP R10, R211 ;  /* 0x000000d3000a7308 */ /* 0x000e220000001000 */
[----:B------:R-:W-:Y:S01]  /*c760*/  IADD3 R12, R89, -R12, RZ ;  /* 0x8000000c590c7210 */ /* 0x000fe20007ffe0ff */
[----:B------:R-:W-:Y:S01]  /*c770*/  @P2 FMUL R69, R69, 0.25 ;  /* 0x3e80000045452820 */ /* 0x000fe20000400000 */
[----:B------:R-:W-:Y:S01]  /*c780*/  F2FP.F16.F32.PACK_AB R53, R18, R25 ;  /* 0x000000191235723e */ /* 0x000fe200000000ff */
[----:B------:R-:W-:-:S02]  /*c790*/  IMAD.MOV.U32 R18, RZ, RZ, 0x3dc6b27f ;  /* 0x3dc6b27fff127424 */ /* 0x000fc400078e00ff */
[----:B------:R-:W-:Y:S01]  /*c7a0*/  @P2 FMUL R68, R68, 0.25 ;  /* 0x3e80000044442820 */ /* 0x000fe20000400000 */
[----:B------:R-:W-:Y:S01]  /*c7b0*/  FADD R12, R12, -1 ;  /* 0xbf8000000c0c7421 */ /* 0x000fe20000000000 */
[----:B------:R-:W-:Y:S01]  /*c7c0*/  @P2 FMUL R85, R85, 0.25 ;  /* 0x3e80000055552820 */ /* 0x000fe20000400000 */
[----:B------:R-:W-:Y:S01]  /*c7d0*/  @P2 FMUL R84, R84, 0.25 ;  /* 0x3e80000054542820 */ /* 0x000fe20000400000 */
[----:B------:R-:W-:Y:S01]  /*c7e0*/  @P2 FMUL R73, R73, 0.25 ;  /* 0x3e80000049492820 */ /* 0x000fe20000400000 */
[----:B------:R-:W-:Y:S01]  /*c7f0*/  @P2 FMUL R72, R72, 0.25 ;  /* 0x3e80000048482820 */ /* 0x000fe20000400000 */
[----:B------:R-:W-:Y:S01]  /*c800*/  @P2 FMUL R61, R61, 0.25 ;  /* 0x3e8000003d3d2820 */ /* 0x000fe20000400000 */
[----:B------:R-:W-:Y:S01]  /*c810*/  @P2 FMUL R60, R60, 0.25 ;  /* 0x3e8000003c3c2820 */ /* 0x000fe20000400000 */
[----:B------:R-:W-:Y:S01]  /*c820*/  @P1 FMUL R209, R209, 0.25 ;  /* 0x3e800000d1d11820 */ /* 0x000fe20000400000 */
[----:B------:R-:W-:Y:S01]  /*c830*/  F2FP.F16.F32.PACK_AB R25, R11, R20 ;  /* 0x000000140b19723e */ /* 0x000fe200000000ff */
[----:B------:R-:W-:Y:S01]  /*c840*/  FFMA.FTZ R11, R12, R18, -0.16845393180847167969 ;  /* 0xbe2c7f300c0b7423 */ /* 0x000fe20000010012 */
        /* <DEDUP_REMOVED lines=9> */
[----:B------:R-:W-:Y:S01]  /*c8e0*/  FFMA.FTZ R11, R12, R11, 0.1716887056827545166 ;  /* 0x3e2fcf2a0c0b7423 */ /* 0x000fe2000001000b */
        /* <DEDUP_REMOVED lines=8> */
[----:B------:R-:W-:Y:S01]  /*c970*/  FFMA.FTZ R11, R12, R11, -0.17900948226451873779 ;  /* 0xbe374e430c0b7423 */ /* 0x000fe2000001000b */
[----:B------:R-:W0:Y:S01]  /*c980*/  MUFU.RCP R10, R209 ;  /* 0x000000d1000a7308 */ /* 0x000e220000001000 */
[----:B------:R-:W-:-:S02]  /*c990*/  IMAD.IADD R15, R90, 0x1, -R15 ;  /* 0x000000015a0f7824 */ /* 0x000fc400078e0a0f */
[----:B------:R-:W-:Y:S01]  /*c9a0*/  @P1 FMUL R71, R71, 0.25 ;  /* 0x3e80000047471820 */ /* 0x000fe20000400000 */
[----:B------:R-:W-:Y:S01]  /*c9b0*/  FFMA.FTZ R11, R12, R11, 0.20512372255325317383 ;  /* 0x3e520bf40c0b7423 */ /* 0x000fe2000001000b */
        /* <DEDUP_REMOVED lines=8> */
[----:B------:R-:W-:Y:S01]  /*ca40*/  F2FP.F16.F32.PACK_AB R23, R16, R23 ;  /* 0x000000171017723e */ /* 0x000fe200000000ff */
[----:B------:R-:W-:Y:S01]  /*ca50*/  FFMA.FTZ R11, R12, R11, -0.24046532809734344482 ;  /* 0xbe763c8b0c0b7423 */ /* 0x000fe2000001000b */
[----:B------:R-:W-:Y:S01]  /*ca60*/  FFMA.FTZ R16, R15, R18, -0.16845393180847167969 ;  /* 0xbe2c7f300f107423 */ /* 0x000fe20000010012 */
[----:B------:R-:W-:-:S02]  /*ca70*/  IMAD.IADD R19, R6, 0x1, -R19 ;  /* 0x0000000106137824 */ /* 0x000fc400078e0a13 */
        /* <DEDUP_REMOVED lines=8> */
[----:B------:R-:W-:Y:S01]  /*cb00*/  FFMA.FTZ R11, R12, R11, 0.28857114911079406738 ;  /* 0x3e93bf990c0b7423 */ /* 0x000fe2000001000b */
[----:B------:R-:W-:Y:S01]  /*cb10*/  FADD R9, R9, -1 ;  /* 0xbf80000009097421 */ /* 0x000fe20000000000 */
[----:B------:R-:W-:Y:S01]  /*cb20*/  FFMA.FTZ R16, R15, R16, 0.1716887056827545166 ;  /* 0x3e2fcf2a0f107423 */ /* 0x000fe20000010010 */
[----:B------:R-:W-:Y:S01]  /*cb30*/  FADD R19, R19, -1 ;  /* 0xbf80000013137421 */ /* 0x000fe20000000000 */
        /* <DEDUP_REMOVED lines=8> */
[C---:B------:R-:W-:Y:S01]  /*cbc0*/  FFMA.FTZ R11, R12.reuse, R11, -0.36067417263984680176 ;  /* 0xbeb8aa490c0b7423 */ /* 0x040fe2000001000b */
[----:B------:R-:W-:Y:S01]  /*cbd0*/  FFMA.FTZ R10, R9, R18, -0.16845393180847167969 ;  /* 0xbe2c7f30090a7423 */ /* 0x000fe20000010012 */
[----:B------:R-:W-:Y:S01]  /*cbe0*/  FFMA.FTZ R16, R15, R16, -0.17900948226451873779 ;  /* 0xbe374e430f107423 */ /* 0x000fe20000010010 */
[----:B------:R-:W-:Y:S01]  /*cbf0*/  FFMA.FTZ R18, R19, R18, -0.16845393180847167969 ;  /* 0xbe2c7f3013127423 */ /* 0x000fe20000010012 */
[C---:B------:R-:W-:Y:S01]  /*cc00*/  FFMA.FTZ R11, R12.reuse, R11, 0.48089820146560668945 ;  /* 0x3ef6384a0c0b7423 */ /* 0x040fe2000001000b */
[----:B------:R-:W0:Y:S01]  /*cc10*/  LDC R68, c[0x0][0x278] ;  /* 0x00009e00ff447b82 */ /* 0x000e220000000800 */
[----:B------:R-:W-:Y:S01]  /*cc20*/  FFMA.FTZ R16, R15, R16, 0.20512372255325317383 ;  /* 0x3e520bf40f107423 */ /* 0x000fe20000010010 */
[----:B------:R-:W-:Y:S01]  /*cc30*/  FFMA.FTZ R18, R19, R18, 0.1716887056827545166 ;  /* 0x3e2fcf2a13127423 */ /* 0x000fe20000010012 */
[----:B------:R-:W-:Y:S01]  /*cc40*/  FFMA.FTZ R11, R12, R11, -0.72134751081466674805 ;  /* 0xbf38aa3b0c0b7423 */ /* 0x000fe2000001000b */
[----:B------:R-:W-:Y:S01]  /*cc50*/  ISETP.GE.U32.AND P2, PT, R6, 0x7f800000, PT ;  /* 0x7f8000000600780c */ /* 0x000fe20003f46070 */
[----:B------:R-:W-:Y:S01]  /*cc60*/  FFMA.FTZ R16, R15, R16, -0.24046532809734344482 ;  /* 0xbe763c8b0f107423 */ /* 0x000fe20000010010 */
[----:B------:R-:W-:Y:S01]  /*cc70*/  FFMA.FTZ R18, R19, R18, -0.17900948226451873779 ;  /* 0xbe374e4313127423 */ /* 0x000fe20000010012 */
[----:B------:R-:W-:Y:S01]  /*cc80*/  FMUL R11, R12, R11 ;  /* 0x0000000b0c0b7220 */ /* 0x000fe20000400000 */
[----:B------:R-:W-:Y:S01]  /*cc90*/  F2FP.F16.F32.PACK_AB R50, R44, R49 ;  /* 0x000000312c32723e */ /* 0x000fe200000000ff */
[----:B------:R-:W-:Y:S01]  /*cca0*/  FFMA.FTZ R16, R15, R16, 0.28857114911079406738 ;  /* 0x3e93bf990f107423 */ /* 0x000fe20000010010 */
[----:B------:R-:W-:Y:S01]  /*ccb0*/  FFMA.FTZ R18, R19, R18, 0.20512372255325317383 ;  /* 0x3e520bf413127423 */ /* 0x000fe20000010012 */
[----:B------:R-:W-:Y:S01]  /*ccc0*/  FMUL R11, R12, R11 ;  /* 0x0000000b0c0b7220 */ /* 0x000fe20000400000 */
[----:B------:R-:W-:Y:S01]  /*ccd0*/  F2FP.F16.F32.PACK_AB R51, R36, R41 ;  /* 0x000000292433723e */ /* 0x000fe200000000ff */
[----:B------:R-:W-:Y:S01]  /*cce0*/  FFMA.FTZ R16, R15, R16, -0.36067417263984680176 ;  /* 0xbeb8aa490f107423 */ /* 0x000fe20000010010 */
[----:B------:R-:W-:Y:S01]  /*ccf0*/  FFMA.FTZ R18, R19, R18, -0.24046532809734344482 ;  /* 0xbe763c8b13127423 */ /* 0x000fe20000010012 */
[----:B------:R-:W-:Y:S01]  /*cd00*/  FFMA.FTZ R12, R12, 1.4426950216293334961, R11 ;  /* 0x3fb8aa3b0c0c7823 */ /* 0x000fe2000001000b */
[----:B------:R-:W-:Y:S01]  /*cd10*/  SHF.R.U32.HI R11, RZ, 0x5, R5 ;  /* 0x00000005ff0b7819 */ /* 0x000fe20000011605 */
[----:B------:R-:W-:Y:S01]  /*cd20*/  FFMA.FTZ R16, R15, R16, 0.48089820146560668945 ;  /* 0x3ef6384a0f107423 */ /* 0x000fe20000010010 */
[----:B------:R-:W-:Y:S01]  /*cd30*/  FFMA.FTZ R18, R19, R18, 0.28857114911079406738 ;  /* 0x3e93bf9913127423 */ /* 0x000fe20000010012 */
[----:B------:R-:W-:Y:S01]  /*cd40*/  FADD R73, R13, R12 ;  /* 0x0000000c0d497221 */ /* 0x000fe20000000000 */
[----:B------:R-:W-:Y:S01]  /*cd50*/  SGXT.U32 R11, R11, 0x3 ;  /* 0x000000030b0b781a */ /* 0x000fe20000000000 */
[----:B------:R-:W-:Y:S01]  /*cd60*/  FFMA.FTZ R16, R15, R16, -0.72134751081466674805 ;  /* 0xbf38aa3b0f107423 */ /* 0x000fe20000010010 */
[----:B------:R-:W-:Y:S01]  /*cd70*/  FFMA.FTZ R18, R19, R18, -0.36067417263984680176 ;  /* 0xbeb8aa4913127423 */ /* 0x000fe20000010012 */
[----:B------:R-:W-:Y:S01]  /*cd80*/  F2FP.F16.F32.PACK_AB R49, R35, R38 ;  /* 0x000000262331723e */ /* 0x000fe200000000ff */
[----:B------:R-:W-:Y:S01]  /*cd90*/  STS.64 [R56+UR8], R50 ;  /* 0x0000003238007988 */ /* 0x000fe20008000a08 */
[----:B------:R-:W-:Y:S01]  /*cda0*/  FMUL R16, R15, R16 ;  /* 0x000000100f107220 */ /* 0x000fe20000400000 */
[----:B------:R-:W-:Y:S01]  /*cdb0*/  FFMA.FTZ R18, R19, R18, 0.48089820146560668945 ;  /* 0x3ef6384a13127423 */ /* 0x000fe20000010012 */
[----:B0-----:R-:W-:Y:S01]  /*cdc0*/  IMAD R11, R11, R68, RZ ;  /* 0x000000440b0b7224 */ /* 0x001fe200078e02ff */
[----:B------:R-:W-:Y:S01]  /*cdd0*/  F2FP.F16.F32.PACK_AB R48, R43, R46 ;  /* 0x0000002e2b30723e */ /* 0x000fe200000000ff */
[----:B------:R-:W-:Y:S01]  /*cde0*/  FMUL R16, R15, R16 ;  /* 0x000000100f107220 */ /* 0x000fe20000400000 */
[----:B------:R-:W-:Y:S01]  /*cdf0*/  FFMA.FTZ R18, R19, R18, -0.72134751081466674805 ;  /* 0xbf38aa3b13127423 */ /* 0x000fe20000010012 */
[----:B------:R-:W-:Y:S01]  /*ce00*/  IMAD R12, R68, 0x8, R11 ;  /* 0x00000008440c7824 */ /* 0x000fe200078e020b */
[----:B------:R-:W-:Y:S01]  /*ce10*/  F2FP.F16.F32.PACK_AB R52, R28, R33 ;  /* 0x000000211c34723e */ /* 0x000fe200000000ff */
[----:B------:R-:W-:Y:S01]  /*ce20*/  FFMA.FTZ R15, R15, 1.4426950216293334961, R16 ;  /* 0x3fb8aa3b0f0f7823 */ /* 0x000fe20000010010 */
[----:B------:R-:W-:Y:S01]  /*ce30*/  FMUL R18, R19, R18 ;  /* 0x0000001213127220 */ /* 0x000fe20000400000 */
[----:B------:R-:W-:Y:S01]  /*ce40*/  IMAD R13, R68, 0x8, R12 ;  /* 0x00000008440d7824 */ /* 0x000fe200078e020c */
[----:B------:R-:W-:Y:S01]  /*ce50*/  F2FP.F16.F32.PACK_AB R55, R17, R22 ;  /* 0x000000161137723e */ /* 0x000fe200000000ff */
[----:B------:R-:W-:Y:S01]  /*ce60*/  FADD R74, R14, R15 ;  /* 0x0000000f0e4a7221 */ /* 0x000fe20000000000 */
[----:B------:R-:W-:Y:S01]  /*ce70*/  F2FP.F16.F32.PACK_AB R54, R27, R30 ;  /* 0x0000001e1b36723e */ /* 0x000fe200000000ff */
[C---:B------:R-:W-:Y:S01]  /*ce80*/  FMUL R18, R19.reuse, R18 ;  /* 0x0000001213127220 */ /* 0x040fe20000400000 */
[----:B------:R-:W-:Y:S01]  /*ce90*/  F2FP.F16.F32.PACK_AB R39, R34, R39 ;  /* 0x000000272227723e */ /* 0x000fe200000000ff */
[----:B------:R-:W-:Y:S01]  /*cea0*/  IMAD R15, R68, 0x8, R13 ;  /* 0x00000008440f7824 */ /* 0x000fe200078e020d */
[----:B------:R-:W-:Y:S01]  /*ceb0*/  F2FP.F16.F32.PACK_AB R38, R42, R47 ;  /* 0x0000002f2a26723e */ /* 0x000fe200000000ff */
[----:B------:R-:W-:Y:S01]  /*cec0*/  STS.64 [R56+UR8+0x100], R48 ;  /* 0x0001003038007988 */ /* 0x000fe20008000a08 */
[----:B------:R-:W-:Y:S01]  /*ced0*/  F2FP.F16.F32.PACK_AB R37, R32, R37 ;  /* 0x000000252025723e */ /* 0x000fe200000000ff */
[----:B------:R-:W-:Y:S01]  /*cee0*/  FFMA.FTZ R18, R19, 1.4426950216293334961, R18 ;  /* 0x3fb8aa3b13127823 */ /* 0x000fe20000010012 */
[----:B------:R-:W-:Y:S01]  /*cef0*/  F2FP.F16.F32.PACK_AB R36, R40, R45 ;  /* 0x0000002d2824723e */ /* 0x000fe200000000ff */
[----:B------:R-:W-:Y:S01]  /*cf00*/  STS.64 [R56+UR8+0x80], R52 ;  /* 0x0000803438007988 */ /* 0x000fe20008000a08 */
[----:B------:R-:W-:Y:S01]  /*cf10*/  LOP3.LUT R17, R56, 0x40, RZ, 0x3c, !PT ;  /* 0x0000004038117812 */ /* 0x000fe200078e3cff */
[----:B------:R-:W-:Y:S01]  /*cf20*/  FFMA.FTZ R10, R9, R10, 0.1716887056827545166 ;  /* 0x3e2fcf2a090a7423 */ /* 0x000fe2000001000a */
[----:B------:R-:W-:Y:S01]  /*cf30*/  F2FP.F16.F32.PACK_AB R22, R26, R31 ;  /* 0x0000001f1a16723e */ /* 0x000fe200000000ff */
[----:B------:R-:W-:Y:S01]  /*cf40*/  STS.64 [R56+UR8+0x180], R54 ;  /* 0x0001803638007988 */ /* 0x000fe20008000a08 */
[----:B------:R-:W-:Y:S01]  /*cf50*/  F2FP.F16.F32.PACK_AB R24, R24, R29 ;  /* 0x0000001d1818723e */ /* 0x000fe200000000ff */
[----:B------:R-:W-:Y:S01]  /*cf60*/  FADD R75, R21, R18 ;  /* 0x00000012154b7221 */ /* 0x000fe20000000000 */
[----:B------:R-:W-:Y:S01]  /*cf70*/  @P2 IMAD.MOV.U32 R21, RZ, RZ, 0x7f800000 ;  /* 0x7f800000ff152424 */ /* 0x000fe200078e00ff */
[----:B------:R-:W-:Y:S01]  /*cf80*/  STS.64 [R17+UR8+0x2000], R38 ;  /* 0x0020002611007988 */ /* 0x000fe20008000a08 */
[C---:B------:R-:W-:Y:S01]  /*cf90*/  FFMA.FTZ R10, R9.reuse, R10, -0.17900948226451873779 ;  /* 0xbe374e43090a7423 */ /* 0x040fe2000001000a */
[----:B------:R-:W-:Y:S01]  /*cfa0*/  ISETP.GE.U32.AND P4, PT, R88, 0x7f800000, PT ;  /* 0x7f8000005800780c */ /* 0x000fe20003f86070 */
[----:B------:R-:W-:Y:S01]  /*cfb0*/  @P2 FFMA.FTZ R75, R6, R21, +INF ;  /* 0x7f800000064b2423 */ /* 0x000fe20000010015 */
[----:B------:R-:W-:Y:S01]  /*cfc0*/  STS.64 [R17+UR8+0x2100], R36 ;  /* 0x0021002411007988 */ /* 0x000fe20008000a08 */
[C---:B------:R-:W-:Y:S01]  /*cfd0*/  FFMA.FTZ R10, R9.reuse, R10, 0.20512372255325317383 ;  /* 0x3e520bf4090a7423 */ /* 0x040fe2000001000a */
[----:B------:R-:W0:Y:S01]  /*cfe0*/  LDC.64 R70, c[0x0][0x228] ;  /* 0x00008a00ff467b82 */ /* 0x000e220000000a00 */
[----:B------:R-:W-:Y:S01]  /*cff0*/  ISETP.GE.U32.AND P1, PT, R90, 0x7f800000, PT ;  /* 0x7f8000005a00780c */ /* 0x000fe20003f26070 */
[----:B------:R-:W-:Y:S01]  /*d000*/  STS.64 [R17+UR8+0x2080], R22 ;  /* 0x0020801611007988 */ /* 0x000fe20008000a08 */
[----:B------:R-:W-:Y:S01]  /*d010*/  FFMA.FTZ R10, R9, R10, -0.24046532809734344482 ;  /* 0xbe763c8b090a7423 */ /* 0x000fe2000001000a */
[----:B--2---:R-:W-:-:S02]  /*d020*/  LOP3.LUT R95, R95, 0x1f, R96, 0xf8, !PT ;  /* 0x0000001f5f5f7812 */ /* 0x004fc400078ef860 */
[----:B------:R1:W-:Y:S01]  /*d030*/  STS.64 [R17+UR8+0x2180], R24 ;  /* 0x0021801811007988 */ /* 0x0003e20008000a08 */
[C---:B------:R-:W-:Y:S01]  /*d040*/  FFMA.FTZ R10, R9.reuse, R10, 0.28857114911079406738 ;  /* 0x3e93bf99090a7423 */ /* 0x040fe2000001000a */
[----:B------:R-:W-:Y:S03]  /*d050*/  BAR.SYNC.DEFER_BLOCKING 0x0 ;  /* 0x0000000000007b1d */ /* 0x000fe60000010000 */
[----:B------:R-:W-:Y:S01]  /*d060*/  FFMA.FTZ R10, R9, R10, -0.36067417263984680176 ;  /* 0xbeb8aa49090a7423 */ /* 0x000fe2000001000a */
[----:B------:R-:W-:Y:S02]  /*d070*/  ISETP.GE.U32.AND P5, PT, R89, 0x7f800000, PT ;  /* 0x7f8000005900780c */ /* 0x000fe40003fa6070 */
[----:B------:R-:W-:Y:S01]  /*d080*/  SHF.R.U32.HI R14, RZ, 0x1, R5 ;  /* 0x00000001ff0e7819 */ /* 0x000fe20000011605 */
[----:B------:R-:W-:Y:S01]  /*d090*/  FFMA.FTZ R10, R9, R10, 0.48089820146560668945 ;  /* 0x3ef6384a090a7423 */ /* 0x000fe2000001000a */
[----:B------:R-:W-:-:S02]  /*d0a0*/  FSETP.NEU.AND P3, PT, R88, RZ, PT ;  /* 0x000000ff5800720b */ /* 0x000fc40003f6d000 */
[----:B-1----:R-:W-:Y:S01]  /*d0b0*/  LEA R17, R68, R15, 0x3 ;  /* 0x0000000f44117211 */ /* 0x002fe200078e18ff */
[----:B------:R-:W-:Y:S01]  /*d0c0*/  FFMA.FTZ R10, R9, R10, -0.72134751081466674805 ;  /* 0xbf38aa3b090a7423 */ /* 0x000fe2000001000a */
[----:B------:R-:W-:-:S03]  /*d0d0*/  LOP3.LUT R76, R14, 0xc, RZ, 0xc0, !PT ;  /* 0x0000000c0e4c7812 */ /* 0x000fc600078ec0ff */
[C---:B------:R-:W-:Y:S02]  /*d0e0*/  IMAD R19, R68.reuse, 0x8, R17 ;  /* 0x0000000844137824 */ /* 0x040fe400078e0211 */
[C---:B------:R-:W-:Y:S02]  /*d0f0*/  FMUL R10, R9.reuse, R10 ;  /* 0x0000000a090a7220 */ /* 0x040fe40000400000 */
[C---:B------:R-:W-:Y:S02]  /*d100*/  IMAD R21, R68.reuse, 0x8, R19 ;  /* 0x0000000844157824 */ /* 0x040fe400078e0213 */
[C---:B------:R-:W-:Y:S02]  /*d110*/  FMUL R10, R9.reuse, R10 ;  /* 0x0000000a090a7220 */ /* 0x040fe40000400000 */
[C---:B------:R-:W-:Y:S02]  /*d120*/  IMAD R23, R68.reuse, 0x8, R21 ;  /* 0x0000000844177824 */ /* 0x040fe400078e0215 */
[----:B------:R-:W-:Y:S01]  /*d130*/  FFMA.FTZ R9, R9, 1.4426950216293334961, R10 ;  /* 0x3fb8aa3b09097823 */ /* 0x000fe2000001000a */
[----:B------:R-:W-:Y:S01]  /*d140*/  @P5 IMAD.MOV.U32 R10, RZ, RZ, 0x7f800000 ;  /* 0x7f800000ff0a5424 */ /* 0x000fe200078e00ff */
[----:B------:R-:W1:Y:S01]  /*d150*/  LDS.64 R78, [R7+UR8] ;  /* 0x00000008074e7984 */ /* 0x000e620008000a00 */
[----:B------:R-:W-:-:S02]  /*d160*/  IMAD R25, R68, 0x8, R23 ;  /* 0x0000000844197824 */ /* 0x000fc400078e0217 */
[----:B------:R-:W-:Y:S01]  /*d170*/  FADD R72, R8, R9 ;  /* 0x0000000908487221 */ /* 0x000fe20000000000 */
[----:B------:R-:W-:Y:S01]  /*d180*/  @P4 MOV R8, 0x7f800000 ;  /* 0x7f80000000084802 */ /* 0x000fe20000000f00 */
[----:B------:R-:W-:Y:S02]  /*d190*/  @P1 IMAD.MOV.U32 R9, RZ, RZ, 0x7f800000 ;  /* 0x7f800000ff091424 */ /* 0x000fe400078e00ff */
[----:B------:R-:W-:Y:S01]  /*d1a0*/  @P5 FFMA.FTZ R73, R89, R10, +INF ;  /* 0x7f80000059495423 */ /* 0x000fe2000001000a */
[----:B------:R-:W-:Y:S01]  /*d1b0*/  IMAD R27, R68, 0x8, R25 ;  /* 0x00000008441b7824 */ /* 0x000fe200078e0219 */
[----:B------:R-:W-:Y:S01]  /*d1c0*/  FSETP.NEU.AND P5, PT, R90, RZ, PT ;  /* 0x000000ff5a00720b */ /* 0x000fe20003fad000 */
[----:B------:R-:W-:Y:S01]  /*d1d0*/  @P4 FFMA.FTZ R72, R88, R8, +INF ;  /* 0x7f80000058484423 */ /* 0x000fe20000010008 */
[----:B------:R-:W-:Y:S02]  /*d1e0*/  IMAD R8, R95, UR7, RZ ;  /* 0x000000075f087c24 */ /* 0x000fe4000f8e02ff */
[----:B------:R-:W-:Y:S01]  /*d1f0*/  @P1 FFMA.FTZ R74, R90, R9, +INF ;  /* 0x7f8000005a4a1423 */ /* 0x000fe20000010009 */
[----:B------:R-:W-:Y:S01]  /*d200*/  LEA R29, R68, R27, 0x3 ;  /* 0x0000001b441d7211 */ /* 0x000fe200078e18ff */
[----:B------:R-:W-:Y:S01]  /*d210*/  UIMAD.WIDE UR6, UR6, 0x2, URZ ;  /* 0x00000002060678a5 */ /* 0x000fe2000f8e023f */
[C---:B------:R-:W-:Y:S01]  /*d220*/  IMAD.SHL.U32 R9, R8.reuse, 0x2, RZ ;  /* 0x0000000208097824 */ /* 0x040fe200078e00ff */
[----:B------:R-:W-:Y:S01]  /*d230*/  FSETP.NEU.AND P4, PT, R89, RZ, PT ;  /* 0x000000ff5900720b */ /* 0x000fe20003f8d000 */
[----:B------:R-:W-:Y:S01]  /*d240*/  IMAD.HI R8, R8, 0x2, RZ ;  /* 0x0000000208087827 */ /* 0x000fe200078e02ff */
[----:B------:R-:W2:Y:S01]  /*d250*/  LDS.64 R80, [R7+UR8+0x200] ;  /* 0x0002000807507984 */ /* 0x000ea20008000a00 */
[----:B------:R-:W-:-:S02]  /*d260*/  FSEL R74, R74, -INF , P5 ;  /* 0xff8000004a4a7808 */ /* 0x000fc40002800000 */
[C---:B------:R-:W-:Y:S01]  /*d270*/  IMAD R31, R68.reuse, 0x8, R29 ;  /* 0x00000008441f7824 */ /* 0x040fe200078e021d */
[----:B0-----:R-:W-:Y:S01]  /*d280*/  IADD3 R70, P1, P2, R9, UR5, R70 ;  /* 0x0000000509467c10 */ /* 0x001fe2000fa3e046 */
[----:B------:R-:W0:Y:S01]  /*d290*/  LDS.64 R82, [R7+UR8+0x400] ;  /* 0x0004000807527984 */ /* 0x000e220008000a00 */
[----:B------:R-:W-:Y:S01]  /*d2a0*/  SHF.L.U32 R9, R5, 0x4, RZ ;  /* 0x0000000405097819 */ /* 0x000fe200000006ff */
[----:B------:R-:W-:Y:S01]  /*d2b0*/  IMAD R33, R68, 0x8, R31 ;  /* 0x0000000844217824 */ /* 0x000fe200078e021f */
[----:B------:R-:W-:Y:S01]  /*d2c0*/  IADD3.X R94, R8, UR7, R71, P1, P2 ;  /* 0x00000007085e7c10 */ /* 0x000fe20008fe4447 */
[----:B------:R-:W3:Y:S01]  /*d2d0*/  LDS.64 R84, [R7+UR8+0x600] ;  /* 0x0006000807547984 */ /* 0x000ee20008000a00 */
[-C--:B------:R-:W-:Y:S01]  /*d2e0*/  LEA R8, P1, R11, R70.reuse, 0x1 ;  /* 0x000000460b087211 */ /* 0x080fe200078208ff */
[----:B------:R-:W-:Y:S01]  /*d2f0*/  IMAD R35, R68, 0x8, R33 ;  /* 0x0000000844237824 */ /* 0x000fe200078e0221 */
[----:B------:R-:W-:Y:S01]  /*d300*/  LEA R10, P2, R12, R70, 0x1 ;  /* 0x000000460c0a7211 */ /* 0x000fe200078408ff */
[----:B------:R-:W4:Y:S01]  /*d310*/  LDS.64 R86, [R7+UR8+0x800] ;  /* 0x0008000807567984 */ /* 0x000f220008000a00 */
[----:B------:R-:W-:Y:S01]  /*d320*/  LOP3.LUT R69, R9, 0x70, RZ, 0xc0, !PT ;  /* 0x0000007009457812 */ /* 0x000fe200078ec0ff */
[----:B------:R-:W-:Y:S01]  /*d330*/  FFMA R74, R74, 0.69314718246459960938, R3 ;  /* 0x3f3172184a4a7823 */ /* 0x000fe20000000003 */
[----:B------:R-:W-:Y:S01]  /*d340*/  LEA R37, R68, R35, 0x3 ;  /* 0x0000002344257211 */ /* 0x000fe200078e18ff */
[----:B------:R-:W5:Y:S01]  /*d350*/  LDS.64 R88, [R7+UR8+0xa00] ;  /* 0x000a000807587984 */ /* 0x000f620008000a00 */
[-C--:B------:R-:W-:Y:S01]  /*d360*/  LEA.HI.X.SX32 R9, R11, R94.reuse, 0x1, P1 ;  /* 0x0000005e0b097211 */ /* 0x080fe200008f0eff */
[----:B------:R-:W-:Y:S01]  /*d370*/  ULDC UR6, c[0x0][0x27c] ;  /* 0x00009f0000067ab9 */ /* 0x000fe20000000800 */
[----:B------:R-:W-:Y:S01]  /*d380*/  LEA.HI.X.SX32 R11, R12, R94, 0x1, P2 ;  /* 0x0000005e0c0b7211 */ /* 0x000fe200010f0eff */
[C---:B------:R-:W-:Y:S01]  /*d390*/  IMAD R39, R68.reuse, 0x8, R37 ;  /* 0x0000000844277824 */ /* 0x040fe200078e0225 */
[----:B------:R-:W5:Y:S01]  /*d3a0*/  LDS.64 R90, [R7+UR8+0xc00] ;  /* 0x000c0008075a7984 */ /* 0x000f620008000a00 */
[-C--:B------:R-:W-:Y:S01]  /*d3b0*/  LEA R14, P2, R15, R70.reuse, 0x1 ;  /* 0x000000460f0e7211 */ /* 0x080fe200078408ff */
[----:B------:R-:W-:Y:S01]  /*d3c0*/  UIMAD UR6, UR9, UR6, URZ ;  /* 0x00000006090672a4 */ /* 0x000fe2000f8e023f */
[C---:B------:R-:W-:Y:S01]  /*d3d0*/  IMAD R41, R68.reuse, 0x8, R39 ;  /* 0x0000000844297824 */ /* 0x040fe200078e0227 */
[----:B------:R2:W5:Y:S01]  /*d3e0*/  LDS.64 R92, [R7+UR8+0xe00] ;  /* 0x000e0008075c7984 */ /* 0x0005620008000a00 */
[-C--:B------:R-:W-:Y:S01]  /*d3f0*/  LEA R16, P6, R17, R70.reuse, 0x1 ;  /* 0x0000004611107211 */ /* 0x080fe200078c08ff */
[----:B------:R-:W-:Y:S01]  /*d400*/  USHF.L.U32 UR5, UR6, 0x2, URZ ;  /* 0x0000000206057899 */ /* 0x000fe2000800063f */
[C---:B------:R-:W-:Y:S01]  /*d410*/  IMAD R43, R68.reuse, 0x8, R41 ;  /* 0x00000008442b7824 */ /* 0x040fe200078e0229 */
[----:B------:R-:W-:Y:S01]  /*d420*/  LEA R12, P1, R13, R70, 0x1 ;  /* 0x000000460d0c7211 */ /* 0x000fe200078208ff */
[----:B-1----:R1:W-:Y:S01]  /*d430*/  STG.E.U16 desc[UR10][R8.64], R78 ;  /* 0x0000004e08007986 */ /* 0x0023e2000c10150a */
[-C--:B------:R-:W-:Y:S01]  /*d440*/  LEA.HI.X.SX32 R15, R15, R94.reuse, 0x1, P2 ;  /* 0x0000005e0f0f7211 */ /* 0x080fe200010f0eff */
[----:B------:R-:W-:Y:S01]  /*d450*/  IMAD.SHL.U32 R3, R95, 0x4, RZ ;  /* 0x000000045f037824 */ /* 0x000fe200078e00ff */
[----:B------:R-:W-:Y:S01]  /*d460*/  LEA R45, R68, R43, 0x3 ;  /* 0x0000002b442d7211 */ /* 0x000fe200078e18ff */
[----:B------:R-:W-:Y:S01]  /*d470*/  UIMAD.WIDE UR6, UR6, 0x4, URZ ;  /* 0x00000004060678a5 */ /* 0x000fe2000f8e023f */
[----:B------:R-:W-:-:S02]  /*d480*/  LEA.HI.X.SX32 R17, R17, R94, 0x1, P6 ;  /* 0x0000005e11117211 */ /* 0x000fc400030f0eff */
[----:B------:R-:W-:Y:S01]  /*d490*/  LEA R20, P2, R21, R70, 0x1 ;  /* 0x0000004615147211 */ /* 0x000fe200078408ff */
[C---:B------:R-:W-:Y:S01]  /*d4a0*/  IMAD R47, R68.reuse, 0x8, R45 ;  /* 0x00000008442f7824 */ /* 0x040fe200078e022d */
[----:B------:R-:W-:Y:S01]  /*d4b0*/  LEA.HI.X.SX32 R13, R13, R94, 0x1, P1 ;  /* 0x0000005e0d0d7211 */ /* 0x000fe200008f0eff */
[----:B--2---:R-:W-:Y:S01]  /*d4c0*/  STG.E.U16 desc[UR10][R10.64], R80 ;  /* 0x000000500a007986 */ /* 0x004fe2000c10150a */
[-C--:B------:R-:W-:Y:S01]  /*d4d0*/  LEA R30, P6, R31, R70.reuse, 0x1 ;  /* 0x000000461f1e7211 */ /* 0x080fe200078c08ff */
[C---:B------:R-:W-:Y:S01]  /*d4e0*/  IMAD R7, R68.reuse, 0x8, R47 ;  /* 0x0000000844077824 */ /* 0x040fe200078e022f */
[----:B------:R-:W-:Y:S01]  /*d4f0*/  LEA R18, P1, R19, R70, 0x1 ;  /* 0x0000004613127211 */ /* 0x000fe200078208ff */
[----:B0-----:R0:W-:Y:S01]  /*d500*/  STG.E.U16 desc[UR10][R12.64], R82 ;  /* 0x000000520c007986 */ /* 0x0011e2000c10150a */
[----:B------:R-:W-:Y:S01]  /*d510*/  LEA.HI.X.SX32 R21, R21, R94, 0x1, P2 ;  /* 0x0000005e15157211 */ /* 0x000fe200010f0eff */
[C---:B------:R-:W-:Y:S01]  /*d520*/  IMAD R51, R68.reuse, 0x8, R7 ;  /* 0x0000000844337824 */ /* 0x040fe200078e0207 */
[----:B------:R-:W-:Y:S01]  /*d530*/  LEA R24, P2, R25, R70, 0x1 ;  /* 0x0000004619187211 */ /* 0x000fe200078408ff */
[----:B---3--:R2:W-:Y:S01]  /*d540*/  STG.E.U16 desc[UR10][R14.64], R84 ;  /* 0x000000540e007986 */ /* 0x0085e2000c10150a */
[-C--:B------:R-:W-:Y:S01]  /*d550*/  LEA.HI.X.SX32 R31, R31, R94.reuse, 0x1, P6 ;  /* 0x0000005e1f1f7211 */ /* 0x080fe200030f0eff */
[----:B-1----:R-:W1:Y:S01]  /*d560*/  LDC.64 R8, c[0x0][0x230] ;  /* 0x00008c00ff087b82 */ /* 0x002e620000000a00 */
[----:B------:R-:W-:Y:S01]  /*d570*/  LEA R53, R68, R51, 0x3 ;  /* 0x0000003344357211 */ /* 0x000fe200078e18ff */
[----:B----4-:R3:W-:Y:S01]  /*d580*/  STG.E.U16 desc[UR10][R16.64], R86 ;  /* 0x0000005610007986 */ /* 0x0107e2000c10150a */
[----:B------:R-:W-:-:S02]  /*d590*/  LEA.HI.X.SX32 R19, R19, R94, 0x1, P1 ;  /* 0x0000005e13137211 */ /* 0x000fc400008f0eff */
[-C--:B------:R-:W-:Y:S01]  /*d5a0*/  LEA R36, P6, R37, R70.reuse, 0x1 ;  /* 0x0000004625247211 */ /* 0x080fe200078c08ff */
[C---:B------:R-:W-:Y:S01]  /*d5b0*/  IMAD R55, R68.reuse, 0x8, R53 ;  /* 0x0000000844377824 */ /* 0x040fe200078e0235 */
[----:B------:R-:W-:Y:S01]  /*d5c0*/  LEA R22, P1, R23, R70, 0x1 ;  /* 0x0000004617167211 */ /* 0x000fe200078208ff */
[----:B-----5:R4:W-:Y:S01]  /*d5d0*/  STG.E.U16 desc[UR10][R18.64], R88 ;  /* 0x0000005812007986 */ /* 0x0209e2000c10150a */
[----:B------:R-:W-:Y:S01]  /*d5e0*/  LEA.HI.X.SX32 R25, R25, R94, 0x1, P2 ;  /* 0x0000005e19197211 */ /* 0x000fe200010f0eff */
[C---:B------:R-:W-:Y:S01]  /*d5f0*/  IMAD R57, R68.reuse, 0x8, R55 ;  /* 0x0000000844397824 */ /* 0x040fe200078e0237 */
[----:B------:R-:W-:Y:S01]  /*d600*/  LEA R28, P2, R29, R70, 0x1 ;  /* 0x000000461d1c7211 */ /* 0x000fe200078408ff */
[----:B------:R-:W-:Y:S01]  /*d610*/  STG.E.U16 desc[UR10][R20.64], R90 ;  /* 0x0000005a14007986 */ /* 0x000fe2000c10150a */
[-C--:B------:R-:W-:Y:S01]  /*d620*/  LEA.HI.X.SX32 R37, R37, R94.reuse, 0x1, P6 ;  /* 0x0000005e25257211 */ /* 0x080fe200030f0eff */
[----:B------:R-:W-:Y:S01]  /*d630*/  IMAD R59, R68, 0x8, R57 ;  /* 0x00000008443b7824 */ /* 0x000fe200078e0239 */
[----:B------:R-:W-:-:S02]  /*d640*/  LEA.HI.X.SX32 R23, R23, R94, 0x1, P1 ;  /* 0x0000005e17177211 */ /* 0x000fc400008f0eff */
[-C--:B------:R-:W-:Y:S02]  /*d650*/  LEA R42, P6, R43, R70.reuse, 0x1 ;  /* 0x000000462b2a7211 */ /* 0x080fe400078c08ff */
[----:B------:R-:W-:Y:S01]  /*d660*/  LEA R26, P1, R27, R70, 0x1 ;  /* 0x000000461b1a7211 */ /* 0x000fe200078208ff */
[----:B------:R-:W-:Y:S01]  /*d670*/  STG.E.U16 desc[UR10][R22.64], R92 ;  /* 0x0000005c16007986 */ /* 0x000fe2000c10150a */
[----:B------:R-:W-:Y:S02]  /*d680*/  LEA.HI.X.SX32 R29, R29, R94, 0x1, P2 ;  /* 0x0000005e1d1d7211 */ /* 0x000fe400010f0eff */
[----:B------:R-:W-:Y:S02]  /*d690*/  LEA R34, P2, R35, R70, 0x1 ;  /* 0x0000004623227211 */ /* 0x000fe400078408ff */
[-C--:B------:R-:W-:Y:S02]  /*d6a0*/  LEA.HI.X.SX32 R43, R43, R94.reuse, 0x1, P6 ;  /* 0x0000005e2b2b7211 */ /* 0x080fe400030f0eff */
[----:B------:R-:W-:-:S02]  /*d6b0*/  LEA.HI.X.SX32 R27, R27, R94, 0x1, P1 ;  /* 0x0000005e1b1b7211 */ /* 0x000fc400008f0eff */
[-C--:B------:R-:W-:Y:S02]  /*d6c0*/  LEA R48, P6, R7, R70.reuse, 0x1 ;  /* 0x0000004607307211 */ /* 0x080fe400078c08ff */
[----:B------:R-:W-:Y:S02]  /*d6d0*/  LEA R32, P1, R33, R70, 0x1 ;  /* 0x0000004621207211 */ /* 0x000fe400078208ff */
[----:B------:R-:W-:Y:S02]  /*d6e0*/  LEA.HI.X.SX32 R35, R35, R94, 0x1, P2 ;  /* 0x0000005e23237211 */ /* 0x000fe400010f0eff */
[----:B------:R-:W-:Y:S02]  /*d6f0*/  LEA R40, P2, R41, R70, 0x1 ;  /* 0x0000004629287211 */ /* 0x000fe400078408ff */
[-C--:B------:R-:W-:Y:S02]  /*d700*/  LEA.HI.X.SX32 R49, R7, R94.reuse, 0x1, P6 ;  /* 0x0000005e07317211 */ /* 0x080fe400030f0eff */
[----:B------:R-:W-:-:S02]  /*d710*/  LEA.HI.X.SX32 R33, R33, R94, 0x1, P1 ;  /* 0x0000005e21217211 */ /* 0x000fc400008f0eff */
[C---:B------:R-:W-:Y:S02]  /*d720*/  LEA R7, R68.reuse, R59, 0x3 ;  /* 0x0000003b44077211 */ /* 0x040fe400078e18ff */
[----:B------:R-:W-:Y:S02]  /*d730*/  LEA R38, P1, R39, R70, 0x1 ;  /* 0x0000004627267211 */ /* 0x000fe400078208ff */
[----:B------:R-:W-:Y:S01]  /*d740*/  LEA.HI.X.SX32 R41, R41, R94, 0x1, P2 ;  /* 0x0000005e29297211 */ /* 0x000fe200010f0eff */
[C---:B------:R-:W-:Y:S01]  /*d750*/  IMAD R63, R68.reuse, 0x8, R7 ;  /* 0x00000008443f7824 */ /* 0x040fe200078e0207 */
[----:B------:R-:W-:Y:S02]  /*d760*/  LEA R46, P2, R47, R70, 0x1 ;  /* 0x000000462f2e7211 */ /* 0x000fe400078408ff */
[----:B------:R-:W-:Y:S01]  /*d770*/  LEA.HI.X.SX32 R39, R39, R94, 0x1, P1 ;  /* 0x0000005e27277211 */ /* 0x000fe200008f0eff */
[----:B------:R-:W-:Y:S01]  /*d780*/  IMAD R65, R68, 0x8, R63 ;  /* 0x0000000844417824 */ /* 0x000fe200078e023f */
[----:B------:R-:W-:-:S02]  /*d790*/  LEA R44, P1, R45, R70, 0x1 ;  /* 0x000000462d2c7211 */ /* 0x000fc400078208ff */
[----:B------:R-:W-:Y:S01]  /*d7a0*/  LEA.HI.X.SX32 R47, R47, R94, 0x1, P2 ;  /* 0x0000005e2f2f7211 */ /* 0x000fe200010f0eff */
[----:B------:R-:W-:Y:S01]  /*d7b0*/  IMAD R67, R68, 0x8, R65 ;  /* 0x0000000844437824 */ /* 0x000fe200078e0241 */
[-C--:B------:R-:W-:Y:S02]  /*d7c0*/  LEA R54, P6, R55, R70.reuse, 0x1 ;  /* 0x0000004637367211 */ /* 0x080fe400078c08ff */
[----:B------:R-:W-:Y:S02]  /*d7d0*/  LEA R52, P2, R53, R70, 0x1 ;  /* 0x0000004635347211 */ /* 0x000fe400078408ff */
[----:B------:R-:W-:Y:S02]  /*d7e0*/  LEA.HI.X.SX32 R45, R45, R94, 0x1, P1 ;  /* 0x0000005e2d2d7211 */ /* 0x000fe400008f0eff */
[----:B------:R-:W-:Y:S02]  /*d7f0*/  LEA R50, P1, R51, R70, 0x1 ;  /* 0x0000004633327211 */ /* 0x000fe400078208ff */
[----:B------:R-:W-:-:S02]  /*d800*/  LEA.HI.X.SX32 R55, R55, R94, 0x1, P6 ;  /* 0x0000005e37377211 */ /* 0x000fc400030f0eff */
[----:B------:R-:W-:Y:S02]  /*d810*/  LEA.HI.X.SX32 R53, R53, R94, 0x1, P2 ;  /* 0x0000005e35357211 */ /* 0x000fe400010f0eff */
[-C--:B------:R-:W-:Y:S02]  /*d820*/  LEA R60, P6, R7, R70.reuse, 0x1 ;  /* 0x00000046073c7211 */ /* 0x080fe400078c08ff */
[----:B------:R-:W-:Y:S02]  /*d830*/  LEA R58, P2, R59, R70, 0x1 ;  /* 0x000000463b3a7211 */ /* 0x000fe400078408ff */
[----:B------:R-:W-:Y:S02]  /*d840*/  LEA.HI.X.SX32 R51, R51, R94, 0x1, P1 ;  /* 0x0000005e33337211 */ /* 0x000fe400008f0eff */
[----:B------:R-:W-:Y:S02]  /*d850*/  LEA R56, P1, R57, R70, 0x1 ;  /* 0x0000004639387211 */ /* 0x000fe400078208ff */
[----:B------:R-:W-:-:S02]  /*d860*/  LEA.HI.X.SX32 R61, R7, R94, 0x1, P6 ;  /* 0x0000005e073d7211 */ /* 0x000fc400030f0eff */
[----:B------:R-:W-:Y:S02]  /*d870*/  LEA.HI.X.SX32 R59, R59, R94, 0x1, P2 ;  /* 0x0000005e3b3b7211 */ /* 0x000fe400010f0eff */
[C---:B------:R-:W-:Y:S02]  /*d880*/  LEA R7, R68.reuse, R67, 0x3 ;  /* 0x0000004344077211 */ /* 0x040fe400078e18ff */
[----:B------:R-:W-:Y:S02]  /*d890*/  LEA R64, P2, R65, R70, 0x1 ;  /* 0x0000004641407211 */ /* 0x000fe400078408ff */
[----:B------:R-:W-:Y:S01]  /*d8a0*/  LEA.HI.X.SX32 R57, R57, R94, 0x1, P1 ;  /* 0x0000005e39397211 */ /* 0x000fe200008f0eff */
[----:B------:R-:W-:Y:S01]  /*d8b0*/  IMAD R71, R68, 0x8, R7 ;  /* 0x0000000844477824 */ /* 0x000fe200078e0207 */
[----:B------:R-:W-:Y:S02]  /*d8c0*/  LEA R62, P1, R63, R70, 0x1 ;  /* 0x000000463f3e7211 */ /* 0x000fe400078208ff */
[----:B------:R-:W-:-:S02]  /*d8d0*/  LEA.HI.X.SX32 R65, R65, R94, 0x1, P2 ;  /* 0x0000005e41417211 */ /* 0x000fc400010f0eff */
[----:B------:R-:W-:Y:S02]  /*d8e0*/  LEA R68, P2, R7, R70, 0x1 ;  /* 0x0000004607447211 */ /* 0x000fe400078408ff */
[-C--:B------:R-:W-:Y:S02]  /*d8f0*/  LEA.HI.X.SX32 R63, R63, R94.reuse, 0x1, P1 ;  /* 0x0000005e3f3f7211 */ /* 0x080fe400008f0eff */
[----:B------:R-:W-:Y:S02]  /*d900*/  FSETP.NEU.AND P1, PT, R6, RZ, PT ;  /* 0x000000ff0600720b */ /* 0x000fe40003f2d000 */
[----:B------:R-:W-:Y:S02]  /*d910*/  IADD3 R76, R76, UR8, R69 ;  /* 0x000000084c4c7c10 */ /* 0x000fe4000fffe045 */
[----:B------:R-:W-:Y:S02]  /*d920*/  PRMT R6, R78, 0x7632, R6 ;  /* 0x000076324e067816 */ /* 0x000fe40000000006 */
[----:B------:R-:W-:-:S02]  /*d930*/  LEA.HI.X.SX32 R69, R7, R94, 0x1, P2 ;  /* 0x0000005e07457211 */ /* 0x000fc400010f0eff */
[----:B0-----:R-:W-:Y:S01]  /*d940*/  PRMT R13, R80, 0x7632, R13 ;  /* 0x00007632500d7816 */ /* 0x001fe2000000000d */
[----:B------:R0:W-:Y:S01]  /*d950*/  STG.E.U16 desc[UR10][R24.64], R6 ;  /* 0x0000000618007986 */ /* 0x0001e2000c10150a */
[----:B------:R-:W-:Y:S02]  /*d960*/  PRMT R7, R82, 0x7632, R7 ;  /* 0x0000763252077816 */ /* 0x000fe40000000007 */
[----:B--2---:R-:W-:Y:S01]  /*d970*/  PRMT R15, R84, 0x7632, R15 ;  /* 0x00007632540f7816 */ /* 0x004fe2000000000f */
[----:B------:R-:W-:Y:S01]  /*d980*/  STG.E.U16 desc[UR10][R26.64], R13 ;  /* 0x0000000d1a007986 */ /* 0x000fe2000c10150a */
[----:B---3--:R-:W-:Y:S02]  /*d990*/  PRMT R16, R86, 0x7632, R16 ;  /* 0x0000763256107816 */ /* 0x008fe40000000010 */
[----:B------:R-:W-:Y:S01]  /*d9a0*/  PRMT R17, R88, 0x7632, R17 ;  /* 0x0000763258117816 */ /* 0x000fe20000000011 */
[----:B------:R2:W-:Y:S01]  /*d9b0*/  STG.E.U16 desc[UR10][R28.64], R7 ;  /* 0x000000071c007986 */ /* 0x0005e2000c10150a */
[----:B----4-:R-:W-:-:S02]  /*d9c0*/  PRMT R18, R90, 0x7632, R18 ;  /* 0x000076325a127816 */ /* 0x010fc40000000012 */
[----:B------:R-:W-:Y:S01]  /*d9d0*/  PRMT R19, R92, 0x7632, R19 ;  /* 0x000076325c137816 */ /* 0x000fe20000000013 */
[----:B------:R3:W-:Y:S01]  /*d9e0*/  STG.E.U16 desc[UR10][R30.64], R15 ;  /* 0x0000000f1e007986 */ /* 0x0007e2000c10150a */
[----:B------:R-:W-:Y:S02]  /*d9f0*/  LEA R66, P6, R67, R70, 0x1 ;  /* 0x0000004643427211 */ /* 0x000fe400078c08ff */
[----:B0-----:R-:W-:Y:S01]  /*da00*/  PRMT R6, R79, 0x7632, R6 ;  /* 0x000076324f067816 */ /* 0x001fe20000000006 */
[----:B------:R0:W-:Y:S01]  /*da10*/  STG.E.U16 desc[UR10][R32.64], R16 ;  /* 0x0000001020007986 */ /* 0x0001e2000c10150a */
[----:B------:R-:W-:Y:S02]  /*da20*/  LEA.HI.X.SX32 R67, R67, R94, 0x1, P6 ;  /* 0x0000005e43437211 */ /* 0x000fe400030f0eff */
[----:B------:R-:W-:Y:S01]  /*da30*/  LEA R70, P6, R71, R70, 0x1 ;  /* 0x0000004647467211 */ /* 0x000fe200078c08ff */
[----:B------:R4:W-:Y:S01]  /*da40*/  STG.E.U16 desc[UR10][R34.64], R17 ;  /* 0x0000001122007986 */ /* 0x0009e2000c10150a */
[----:B--2---:R-:W-:-:S02]  /*da50*/  PRMT R29, R81, 0x7632, R29 ;  /* 0x00007632511d7816 */ /* 0x004fc4000000001d */
[----:B------:R-:W-:Y:S01]  /*da60*/  LEA.HI.X.SX32 R71, R71, R94, 0x1, P6 ;  /* 0x0000005e47477211 */ /* 0x000fe200030f0eff */
[----:B------:R2:W-:Y:S01]  /*da70*/  STG.E.U16 desc[UR10][R36.64], R18 ;  /* 0x0000001224007986 */ /* 0x0005e2000c10150a */
[----:B---3--:R-:W-:Y:S02]  /*da80*/  PRMT R30, R83, 0x7632, R30 ;  /* 0x00007632531e7816 */ /* 0x008fe4000000001e */
[----:B------:R-:W-:Y:S01]  /*da90*/  PRMT R31, R85, 0x7632, R31 ;  /* 0x00007632551f7816 */ /* 0x000fe2000000001f */
[----:B------:R2:W-:Y:S01]  /*daa0*/  STG.E.U16 desc[UR10][R38.64], R19 ;  /* 0x0000001326007986 */ /* 0x0005e2000c10150a */
[----:B0-----:R-:W-:Y:S02]  /*dab0*/  PRMT R32, R87, 0x7632, R32 ;  /* 0x0000763257207816 */ /* 0x001fe40000000020 */
[----:B------:R-:W-:Y:S01]  /*dac0*/  PRMT R33, R89, 0x7632, R33 ;  /* 0x0000763259217816 */ /* 0x000fe20000000021 */
[----:B------:R2:W-:Y:S01]  /*dad0*/  STG.E.U16 desc[UR10][R40.64], R79 ;  /* 0x0000004f28007986 */ /* 0x0005e2000c10150a */
[----:B----4-:R-:W-:-:S02]  /*dae0*/  PRMT R34, R91, 0x7632, R34 ;  /* 0x000076325b227816 */ /* 0x010fc40000000022 */
[----:B------:R-:W-:Y:S01]  /*daf0*/  PRMT R35, R93, 0x7632, R35 ;  /* 0x000076325d237816 */ /* 0x000fe20000000023 */
[----:B------:R2:W-:Y:S01]  /*db00*/  STG.E.U16 desc[UR10][R42.64], R81 ;  /* 0x000000512a007986 */ /* 0x0005e2000c10150a */
[----:B------:R-:W-:Y:S02]  /*db10*/  FSEL R75, R75, -INF , P1 ;  /* 0xff8000004b4b7808 */ /* 0x000fe40000800000 */
[----:B------:R-:W-:Y:S01]  /*db20*/  FSEL R7, R72, -INF , P3 ;  /* 0xff80000048077808 */ /* 0x000fe20001800000 */
[----:B------:R2:W-:Y:S01]  /*db30*/  STG.E.U16 desc[UR10][R44.64], R83 ;  /* 0x000000532c007986 */ /* 0x0005e2000c10150a */
[----:B------:R-:W-:Y:S01]  /*db40*/  FSEL R73, R73, -INF , P4 ;  /* 0xff80000049497808 */ /* 0x000fe20002000000 */
[----:B------:R-:W-:Y:S01]  /*db50*/  FFMA R75, R75, 0.69314718246459960938, R4 ;  /* 0x3f3172184b4b7823 */ /* 0x000fe20000000004 */
[----:B------:R-:W-:Y:S01]  /*db60*/  LOP3.LUT R4, R5, 0x1c, RZ, 0xc0, !PT ;  /* 0x0000001c05047812 */ /* 0x000fe200078ec0ff */
[----:B------:R2:W-:Y:S01]  /*db70*/  STG.E.U16 desc[UR10][R46.64], R85 ;  /* 0x000000552e007986 */ /* 0x0005e2000c10150a */
[----:B------:R-:W-:Y:S01]  /*db80*/  FFMA R72, R7, 0.69314718246459960938, R0 ;  /* 0x3f31721807487823 */ /* 0x000fe20000000000 */
[----:B------:R-:W-:Y:S01]  /*db90*/  FFMA R73, R73, 0.69314718246459960938, R2 ;  /* 0x3f31721849497823 */ /* 0x000fe20000000002 */
[----:B------:R-:W-:Y:S01]  /*dba0*/  LEA R4, R4, UR8, 0x2 ;  /* 0x0000000804047c11 */ /* 0x000fe2000f8e10ff */
[----:B------:R2:W-:Y:S01]  /*dbb0*/  STG.E.U16 desc[UR10][R48.64], R87 ;  /* 0x0000005730007986 */ /* 0x0005e2000c10150a */
[----:B------:R-:W-:Y:S01]  /*dbc0*/  IMAD.HI R0, R95, 0x4, RZ ;  /* 0x000000045f007827 */ /* 0x000fe200078e02ff */
[----:B-1----:R-:W-:-:S02]  /*dbd0*/  IADD3 R2, P1, P2, R3, UR5, R8 ;  /* 0x0000000503027c10 */ /* 0x002fc4000fa3e008 */
[----:B------:R2:W-:Y:S02]  /*dbe0*/  STG.E.U16 desc[UR10][R50.64], R89 ;  /* 0x0000005932007986 */ /* 0x0005e4000c10150a */
[----:B------:R-:W-:Y:S02]  /*dbf0*/  IADD3.X R3, R0, UR7, R9, P1, P2 ;  /* 0x0000000700037c10 */ /* 0x000fe40008fe4409 */
[----:B------:R2:W-:Y:S04]  /*dc00*/  STG.E.U16 desc[UR10][R52.64], R91 ;  /* 0x0000005b34007986 */ /* 0x0005e8000c10150a */
        /* <DEDUP_REMOVED lines=8> */
[----:B------:R2:W-:Y:S01]  /*dc90*/  STG.E.U16 desc[UR10][R70.64], R35 ;  /* 0x0000002346007986 */ /* 0x0005e2000c10150a */
[----:B------:R-:W-:Y:S06]  /*dca0*/  BAR.SYNC.DEFER_BLOCKING 0x0 ;  /* 0x0000000000007b1d */ /* 0x000fec0000010000 */
[----:B------:R2:W-:Y:S02]  /*dcb0*/  STS.128 [R4], R72 ;  /* 0x0000004804007388 */ /* 0x0005e40000000c00 */
[----:B------:R-:W-:Y:S06]  /*dcc0*/  BAR.SYNC.DEFER_BLOCKING 0x0 ;  /* 0x0000000000007b1d */ /* 0x000fec0000010000 */
[----:B------:R-:W-:Y:S05]  /*dcd0*/  @P0 EXIT ;  /* 0x000000000000094d */ /* 0x000fea0003800000 */
[----:B------:R-:W0:Y:S04]  /*dce0*/  LDS R5, [R76] ;  /* 0x000000004c057984 */ /* 0x000e280000000800 */
[----:B0-----:R-:W-:Y:S01]  /*dcf0*/  STG.E desc[UR10][R2.64], R5 ;  /* 0x0000000502007986 */ /* 0x001fe2000c10190a */
[----:B------:R-:W-:Y:S05]  /*dd00*/  EXIT ;  /* 0x000000000000794d */ /* 0x000fea0003800000 */
.L_x_10:
[----:B------:R-:W-:-:S00]  /*dd10*/  BRA `(.L_x_10) ;  /* 0xfffffffc00fc7947 */ /* 0x000fc0000383ffff */
[----:B------:R-:W-:-:S00]  /*dd20*/  NOP ;  /* 0x0000000000007918 */ /* 0x000fc00000000000 */
        /* <DEDUP_REMOVED lines=13> */
.L_x_11:


//--------------------- .nv.global.init           --------------------------
	.section	.nv.global.init,"aw",@progbits
.nv.global.init:
	.type		_$_str,@object
	.size		_$_str,(.L_0 - _$_str)
_$_str:
        /*0000*/ 	.byte	0x5f, 0x5f, 0x43, 0x55, 0x44, 0x41, 0x5f, 0x46, 0x54, 0x5a, 0x00
.L_0:


//--------------------- .nv.shared.attn_fwd       --------------------------
	.section	.nv.shared.attn_fwd,"aw",@nobits
	.sectionflags	@""
	.align	16
	.zero		1024


//--------------------- .nv.shared.reserved.0     --------------------------
	.section	.nv.shared.reserved.0,"aw",@nobits
	.weak		__nv_reservedSMEM_offset_0_alias
	.size		__nv_reservedSMEM_offset_0_alias, 0, 0
	.other		__nv_reservedSMEM_offset_0_alias,@"STO_CUDA_RESERVED_SHARED STV_DEFAULT"
__nv_reservedSMEM_offset_0_alias:
	.zero		0


//--------------------- .nv.constant0.attn_fwd    --------------------------
	.section	.nv.constant0.attn_fwd,"a",@progbits
	.sectionflags	@""
	.align	4
.nv.constant0.attn_fwd:
	.zero		664


//--------------------- SYMBOLS --------------------------

	.type		.nv.reservedSmem.offset0,@object
	.size		.nv.reservedSmem.offset0,0x4
